	.target	sm_100a

	.elftype	@"ET_EXEC"


//--------------------- .note.nv.tkinfo           --------------------------
	.section	.note.nv.tkinfo,"",@"SHT_NOTE"
	.sectionflags	@"SHF_NOTE_NV_TKINFO"
	.tkinfo
        /*0018*/ 	.word	0x00000002
        /*0030*/ 	.string	""
        /*0030*/ 	.string	"ptxas"
        /*0030*/ 	.string	"Cuda compilation tools, release 13.0, V13.0.88"
        /*0030*/ 	.string	"Build cuda_13.0.r13.0/compiler.36424714_0"
        /*0030*/ 	.string	"-arch sm_100a -m 64 "



//--------------------- .note.nv.cuinfo           --------------------------
	.section	.note.nv.cuinfo,"",@"SHT_NOTE"
	.sectionflags	@"SHF_NOTE_NV_CUINFO"
        /*0018*/ 	.short	0x0002
        /*001a*/ 	.short	0x0064
        /*001c*/ 	.short	0x0082
	.zero		2


//--------------------- .nv.info                  --------------------------
	.section	.nv.info,"",@"SHT_CUDA_INFO"
	.align	4


	//----- nvinfo : EIATTR_REGCOUNT
	.align		4
        /*0000*/ 	.byte	0x04, 0x2f
        /*0002*/ 	.short	(.L_12 - .L_11)
	.align		4
.L_11:
        /*0004*/ 	.word	index@(_ZN7cutlass6KernelINS_4gemm6kernel15Rank2KUniversalINS1_11threadblock13MmaMultistageINS1_9GemmShapeILi32ELi32ELi16EEENS_9transform11threadblock28PredicatedTileAccessIteratorINS_11MatrixShapeILi32ELi16EEEdNS_6layout11ColumnMajorELi1ENS8_31PitchLinearWarpStripedThreadMapINS_16PitchLinearShapeILi32ELi16EEELi128ENSG_ILi16ELi2EEELi1EEENS_5ArrayIdLi1ELb1EEELb0ENSD_9NoPermuteEEENS9_25RegularTileAccessIteratorISC_dNSD_43ColumnMajorTensorOpMultiplicandCongruous64bELi1ESJ_Li8EEELNS_4arch14CacheOperation4KindE0ENSA_INSB_ILi16ELi32EEEdNSD_8RowMajorELi0ESJ_SL_Lb0ESM_EENSO_ISU_dNSD_40RowMajorTensorOpMultiplicandCongruous64bELi0ESJ_Li8EEELST_0EdSV_NS4_9MmaPolicyINS1_4warp11MmaTensorOpINS6_ILi16ELi16ELi16EEEdSP_dSX_dSV_NS10_17MmaTensorOpPolicyINSR_3MmaINS6_ILi8ELi8ELi4EEELi32EdSV_dSE_dSV_NSR_13OpMultiplyAddEEENSB_ILi1ELi1EEEEELi1ELb0EbEENSB_ILi0ELi0EEES1B_Li1EEELi3ELNS1_23SharedMemoryClearOptionE0EbEES1E_NS_8epilogue11threadblock8EpilogueIS7_S1A_Li1ENS1G_27PredicatedTileIteratorBlas3INS1G_26OutputTileOptimalThreadMapINS1G_15OutputTileShapeILi32ELi8ELi2ELi1ELi1EEENS1K_ILi1ELi2ELi1ELi1ELi2EEELi128ELi1ELi64EEEdLNS_8BlasModeE1EEENS1F_4warp24FragmentIteratorTensorOpIS12_S15_dNSK_IdLi2ELb1EEESV_EENS1Q_20TileIteratorTensorOpIS12_S15_dSV_EENS1G_18SharedLoadIteratorINS1N_18CompactedThreadMapEdLi8EEENS1F_6thread17LinearCombinationIdLi1EddLNS1Z_9ScaleType4KindE0ELNS_15FloatRoundStyleE2EdEENSB_ILi0ELi4EEELi1ELi1EEENS4_30GemmIdentityThreadblockSwizzleILi1EEELNS_8FillModeE1ELS1O_1EEEEEvNT_6ParamsE)
        /*0008*/ 	.word	0x00000050


	//----- nvinfo : EIATTR_FRAME_SIZE
	.align		4
.L_12:
        /*000c*/ 	.byte	0x04, 0x11
        /*000e*/ 	.short	(.L_14 - .L_13)
	.align		4
.L_13:
        /*0010*/ 	.word	index@($__internal_0_$__cuda_sm20_div_u64)
        /*0014*/ 	.word	0x00000000


	//----- nvinfo : EIATTR_FRAME_SIZE
	.align		4
.L_14:
        /*0018*/ 	.byte	0x04, 0x11
        /*001a*/ 	.short	(.L_16 - .L_15)
	.align		4
.L_15:
        /*001c*/ 	.word	index@(_ZN7cutlass6KernelINS_4gemm6kernel15Rank2KUniversalINS1_11threadblock13MmaMultistageINS1_9GemmShapeILi32ELi32ELi16EEENS_9transform11threadblock28PredicatedTileAccessIteratorINS_11MatrixShapeILi32ELi16EEEdNS_6layout11ColumnMajorELi1ENS8_31PitchLinearWarpStripedThreadMapINS_16PitchLinearShapeILi32ELi16EEELi128ENSG_ILi16ELi2EEELi1EEENS_5ArrayIdLi1ELb1EEELb0ENSD_9NoPermuteEEENS9_25RegularTileAccessIteratorISC_dNSD_43ColumnMajorTensorOpMultiplicandCongruous64bELi1ESJ_Li8EEELNS_4arch14CacheOperation4KindE0ENSA_INSB_ILi16ELi32EEEdNSD_8RowMajorELi0ESJ_SL_Lb0ESM_EENSO_ISU_dNSD_40RowMajorTensorOpMultiplicandCongruous64bELi0ESJ_Li8EEELST_0EdSV_NS4_9MmaPolicyINS1_4warp11MmaTensorOpINS6_ILi16ELi16ELi16EEEdSP_dSX_dSV_NS10_17MmaTensorOpPolicyINSR_3MmaINS6_ILi8ELi8ELi4EEELi32EdSV_dSE_dSV_NSR_13OpMultiplyAddEEENSB_ILi1ELi1EEEEELi1ELb0EbEENSB_ILi0ELi0EEES1B_Li1EEELi3ELNS1_23SharedMemoryClearOptionE0EbEES1E_NS_8epilogue11threadblock8EpilogueIS7_S1A_Li1ENS1G_27PredicatedTileIteratorBlas3INS1G_26OutputTileOptimalThreadMapINS1G_15OutputTileShapeILi32ELi8ELi2ELi1ELi1EEENS1K_ILi1ELi2ELi1ELi1ELi2EEELi128ELi1ELi64EEEdLNS_8BlasModeE1EEENS1F_4warp24FragmentIteratorTensorOpIS12_S15_dNSK_IdLi2ELb1EEESV_EENS1Q_20TileIteratorTensorOpIS12_S15_dSV_EENS1G_18SharedLoadIteratorINS1N_18CompactedThreadMapEdLi8EEENS1F_6thread17LinearCombinationIdLi1EddLNS1Z_9ScaleType4KindE0ELNS_15FloatRoundStyleE2EdEENSB_ILi0ELi4EEELi1ELi1EEENS4_30GemmIdentityThreadblockSwizzleILi1EEELNS_8FillModeE1ELS1O_1EEEEEvNT_6ParamsE)
        /*0020*/ 	.word	0x00000000


	//----- nvinfo : EIATTR_MIN_STACK_SIZE
	.align		4
.L_16:
        /*0024*/ 	.byte	0x04, 0x12
        /*0026*/ 	.short	(.L_18 - .L_17)
	.align		4
.L_17:
        /*0028*/ 	.word	index@(_ZN7cutlass6KernelINS_4gemm6kernel15Rank2KUniversalINS1_11threadblock13MmaMultistageINS1_9GemmShapeILi32ELi32ELi16EEENS_9transform11threadblock28PredicatedTileAccessIteratorINS_11MatrixShapeILi32ELi16EEEdNS_6layout11ColumnMajorELi1ENS8_31PitchLinearWarpStripedThreadMapINS_16PitchLinearShapeILi32ELi16EEELi128ENSG_ILi16ELi2EEELi1EEENS_5ArrayIdLi1ELb1EEELb0ENSD_9NoPermuteEEENS9_25RegularTileAccessIteratorISC_dNSD_43ColumnMajorTensorOpMultiplicandCongruous64bELi1ESJ_Li8EEELNS_4arch14CacheOperation4KindE0ENSA_INSB_ILi16ELi32EEEdNSD_8RowMajorELi0ESJ_SL_Lb0ESM_EENSO_ISU_dNSD_40RowMajorTensorOpMultiplicandCongruous64bELi0ESJ_Li8EEELST_0EdSV_NS4_9MmaPolicyINS1_4warp11MmaTensorOpINS6_ILi16ELi16ELi16EEEdSP_dSX_dSV_NS10_17MmaTensorOpPolicyINSR_3MmaINS6_ILi8ELi8ELi4EEELi32EdSV_dSE_dSV_NSR_13OpMultiplyAddEEENSB_ILi1ELi1EEEEELi1ELb0EbEENSB_ILi0ELi0EEES1B_Li1EEELi3ELNS1_23SharedMemoryClearOptionE0EbEES1E_NS_8epilogue11threadblock8EpilogueIS7_S1A_Li1ENS1G_27PredicatedTileIteratorBlas3INS1G_26OutputTileOptimalThreadMapINS1G_15OutputTileShapeILi32ELi8ELi2ELi1ELi1EEENS1K_ILi1ELi2ELi1ELi1ELi2EEELi128ELi1ELi64EEEdLNS_8BlasModeE1EEENS1F_4warp24FragmentIteratorTensorOpIS12_S15_dNSK_IdLi2ELb1EEESV_EENS1Q_20TileIteratorTensorOpIS12_S15_dSV_EENS1G_18SharedLoadIteratorINS1N_18CompactedThreadMapEdLi8EEENS1F_6thread17LinearCombinationIdLi1EddLNS1Z_9ScaleType4KindE0ELNS_15FloatRoundStyleE2EdEENSB_ILi0ELi4EEELi1ELi1EEENS4_30GemmIdentityThreadblockSwizzleILi1EEELNS_8FillModeE1ELS1O_1EEEEEvNT_6ParamsE)
        /*002c*/ 	.word	0x00000000
.L_18:


//--------------------- .nv.compat                --------------------------
	.section	.nv.compat,"",@"SHT_CUDA_COMPAT_INFO"
	.align	4
        /*0000*/ 	.byte	0x02, 0x09, 0x01, 0x00, 0x02, 0x02, 0x01, 0x00, 0x02, 0x05, 0x05, 0x00, 0x03, 0x07, 0x01, 0x01
        /*0010*/ 	.byte	0x02, 0x03, 0x00, 0x00, 0x02, 0x06, 0x01, 0x00, 0x04, 0x0b, 0x08, 0x00, 0x01, 0x00, 0x00, 0x00
        /*0020*/ 	.byte	0x00, 0x00, 0x00, 0x00


//--------------------- .nv.info._ZN7cutlass6KernelINS_4gemm6kernel15Rank2KUniversalINS1_11threadblock13MmaMultistageINS1_9GemmShapeILi32ELi32ELi16EEENS_9transform11threadblock28PredicatedTileAccessIteratorINS_11MatrixShapeILi32ELi16EEEdNS_6layout11ColumnMajorELi1ENS8_31PitchLinearWarpStripedThreadMapINS_16PitchLinearShapeILi32ELi16EEELi128ENSG_ILi16ELi2EEELi1EEENS_5ArrayIdLi1ELb1EEELb0ENSD_9NoPermuteEEENS9_25RegularTileAccessIteratorISC_dNSD_43ColumnMajorTensorOpMultiplicandCongruous64bELi1ESJ_Li8EEELNS_4arch14CacheOperation4KindE0ENSA_INSB_ILi16ELi32EEEdNSD_8RowMajorELi0ESJ_SL_Lb0ESM_EENSO_ISU_dNSD_40RowMajorTensorOpMultiplicandCongruous64bELi0ESJ_Li8EEELST_0EdSV_NS4_9MmaPolicyINS1_4warp11MmaTensorOpINS6_ILi16ELi16ELi16EEEdSP_dSX_dSV_NS10_17MmaTensorOpPolicyINSR_3MmaINS6_ILi8ELi8ELi4EEELi32EdSV_dSE_dSV_NSR_13OpMultiplyAddEEENSB_ILi1ELi1EEEEELi1ELb0EbEENSB_ILi0ELi0EEES1B_Li1EEELi3ELNS1_23SharedMemoryClearOptionE0EbEES1E_NS_8epilogue11threadblock8EpilogueIS7_S1A_Li1ENS1G_27PredicatedTileIteratorBlas3INS1G_26OutputTileOptimalThreadMapINS1G_15OutputTileShapeILi32ELi8ELi2ELi1ELi1EEENS1K_ILi1ELi2ELi1ELi1ELi2EEELi128ELi1ELi64EEEdLNS_8BlasModeE1EEENS1F_4warp24FragmentIteratorTensorOpIS12_S15_dNSK_IdLi2ELb1EEESV_EENS1Q_20TileIteratorTensorOpIS12_S15_dSV_EENS1G_18SharedLoadIteratorINS1N_18CompactedThreadMapEdLi8EEENS1F_6thread17LinearCombinationIdLi1EddLNS1Z_9ScaleType4KindE0ELNS_15FloatRoundStyleE2EdEENSB_ILi0ELi4EEELi1ELi1EEENS4_30GemmIdentityThreadblockSwizzleILi1EEELNS_8FillModeE1ELS1O_1EEEEEvNT_6ParamsE --------------------------
	.section	.nv.info._ZN7cutlass6KernelINS_4gemm6kernel15Rank2KUniversalINS1_11threadblock13MmaMultistageINS1_9GemmShapeILi32ELi32ELi16EEENS_9transform11threadblock28PredicatedTileAccessIteratorINS_11MatrixShapeILi32ELi16EEEdNS_6layout11ColumnMajorELi1ENS8_31PitchLinearWarpStripedThreadMapINS_16PitchLinearShapeILi32ELi16EEELi128ENSG_ILi16ELi2EEELi1EEENS_5ArrayIdLi1ELb1EEELb0ENSD_9NoPermuteEEENS9_25RegularTileAccessIteratorISC_dNSD_43ColumnMajorTensorOpMultiplicandCongruous64bELi1ESJ_Li8EEELNS_4arch14CacheOperation4KindE0ENSA_INSB_ILi16ELi32EEEdNSD_8RowMajorELi0ESJ_SL_Lb0ESM_EENSO_ISU_dNSD_40RowMajorTensorOpMultiplicandCongruous64bELi0ESJ_Li8EEELST_0EdSV_NS4_9MmaPolicyINS1_4warp11MmaTensorOpINS6_ILi16ELi16ELi16EEEdSP_dSX_dSV_NS10_17MmaTensorOpPolicyINSR_3MmaINS6_ILi8ELi8ELi4EEELi32EdSV_dSE_dSV_NSR_13OpMultiplyAddEEENSB_ILi1ELi1EEEEELi1ELb0EbEENSB_ILi0ELi0EEES1B_Li1EEELi3ELNS1_23SharedMemoryClearOptionE0EbEES1E_NS_8epilogue11threadblock8EpilogueIS7_S1A_Li1ENS1G_27PredicatedTileIteratorBlas3INS1G_26OutputTileOptimalThreadMapINS1G_15OutputTileShapeILi32ELi8ELi2ELi1ELi1EEENS1K_ILi1ELi2ELi1ELi1ELi2EEELi128ELi1ELi64EEEdLNS_8BlasModeE1EEENS1F_4warp24FragmentIteratorTensorOpIS12_S15_dNSK_IdLi2ELb1EEESV_EENS1Q_20TileIteratorTensorOpIS12_S15_dSV_EENS1G_18SharedLoadIteratorINS1N_18CompactedThreadMapEdLi8EEENS1F_6thread17LinearCombinationIdLi1EddLNS1Z_9ScaleType4KindE0ELNS_15FloatRoundStyleE2EdEENSB_ILi0ELi4EEELi1ELi1EEENS4_30GemmIdentityThreadblockSwizzleILi1EEELNS_8FillModeE1ELS1O_1EEEEEvNT_6ParamsE,"",@"SHT_CUDA_INFO"
	.sectionflags	@""
	.align	4


	//----- nvinfo : EIATTR_CUDA_API_VERSION
	.align		4
        /*0000*/ 	.byte	0x04, 0x37
        /*0002*/ 	.short	(.L_20 - .L_19)
.L_19:
        /*0004*/ 	.word	0x00000082


	//----- nvinfo : EIATTR_KPARAM_INFO
	.align		4
.L_20:
        /*0008*/ 	.byte	0x04, 0x17
        /*000a*/ 	.short	(.L_22 - .L_21)
.L_21:
        /*000c*/ 	.word	0x00000000
        /*0010*/ 	.short	0x0000
        /*0012*/ 	.short	0x0000
        /*0014*/ 	.byte	0x00, 0xf0, 0xc1, 0x06


	//----- nvinfo : EIATTR_SPARSE_MMA_MASK
	.align		4
.L_22:
        /*0018*/ 	.byte	0x03, 0x50
        /*001a*/ 	.short	0x0000


	//----- nvinfo : EIATTR_MAXREG_COUNT
	.align		4
        /*001c*/ 	.byte	0x03, 0x1b
        /*001e*/ 	.short	0x00ff


	//----- nvinfo : EIATTR_NUM_BARRIERS
	.align		4
        /*0020*/ 	.byte	0x02, 0x4c
        /*0022*/ 	.byte	0x01
	.zero		1


	//----- nvinfo : EIATTR_MERCURY_ISA_VERSION
	.align		4
        /*0024*/ 	.byte	0x03, 0x5f
        /*0026*/ 	.short	0x0101


	//----- nvinfo : EIATTR_COOP_GROUP_MASK_REGIDS
	.align		4
        /*0028*/ 	.byte	0x04, 0x29
        /*002a*/ 	.short	(.L_24 - .L_23)


	//   ....[0]....
.L_23:
        /*002c*/ 	.word	0xffffffff


	//----- nvinfo : EIATTR_COOP_GROUP_INSTR_OFFSETS
	.align		4
.L_24:
        /*0030*/ 	.byte	0x04, 0x28
        /*0032*/ 	.short	(.L_26 - .L_25)


	//   ....[0]....
.L_25:
        /*0034*/ 	.word	0x00000490


	//----- nvinfo : EIATTR_VRC_CTA_INIT_COUNT
	.align		4
.L_26:
        /*0038*/ 	.byte	0x02, 0x4a
	.zero		1
	.zero		1


	//----- nvinfo : EIATTR_EXIT_INSTR_OFFSETS
	.align		4
        /*003c*/ 	.byte	0x04, 0x1c
        /*003e*/ 	.short	(.L_28 - .L_27)


	//   ....[0]....
.L_27:
        /*0040*/ 	.word	0x000000d0


	//   ....[1]....
        /*0044*/ 	.word	0x000001c0


	//   ....[2]....
        /*0048*/ 	.word	0x00000220


	//   ....[3]....
        /*004c*/ 	.word	0x00009850


	//   ....[4]....
        /*0050*/ 	.word	0x000098c0


	//   ....[5]....
        /*0054*/ 	.word	0x00009980


	//----- nvinfo : EIATTR_CRS_STACK_SIZE
	.align		4
.L_28:
        /*0058*/ 	.byte	0x04, 0x1e
        /*005a*/ 	.short	(.L_30 - .L_29)
.L_29:
        /*005c*/ 	.word	0x00000000


	//----- nvinfo : EIATTR_CBANK_PARAM_SIZE
	.align		4
.L_30:
        /*0060*/ 	.byte	0x03, 0x19
        /*0062*/ 	.short	0x01b0


	//----- nvinfo : EIATTR_PARAM_CBANK
	.align		4
        /*0064*/ 	.byte	0x04, 0x0a
        /*0066*/ 	.short	(.L_32 - .L_31)
	.align		4
.L_31:
        /*0068*/ 	.word	index@(.nv.constant0._ZN7cutlass6KernelINS_4gemm6kernel15Rank2KUniversalINS1_11threadblock13MmaMultistageINS1_9GemmShapeILi32ELi32ELi16EEENS_9transform11threadblock28PredicatedTileAccessIteratorINS_11MatrixShapeILi32ELi16EEEdNS_6layout11ColumnMajorELi1ENS8_31PitchLinearWarpStripedThreadMapINS_16PitchLinearShapeILi32ELi16EEELi128ENSG_ILi16ELi2EEELi1EEENS_5ArrayIdLi1ELb1EEELb0ENSD_9NoPermuteEEENS9_25RegularTileAccessIteratorISC_dNSD_43ColumnMajorTensorOpMultiplicandCongruous64bELi1ESJ_Li8EEELNS_4arch14CacheOperation4KindE0ENSA_INSB_ILi16ELi32EEEdNSD_8RowMajorELi0ESJ_SL_Lb0ESM_EENSO_ISU_dNSD_40RowMajorTensorOpMultiplicandCongruous64bELi0ESJ_Li8EEELST_0EdSV_NS4_9MmaPolicyINS1_4warp11MmaTensorOpINS6_ILi16ELi16ELi16EEEdSP_dSX_dSV_NS10_17MmaTensorOpPolicyINSR_3MmaINS6_ILi8ELi8ELi4EEELi32EdSV_dSE_dSV_NSR_13OpMultiplyAddEEENSB_ILi1ELi1EEEEELi1ELb0EbEENSB_ILi0ELi0EEES1B_Li1EEELi3ELNS1_23SharedMemoryClearOptionE0EbEES1E_NS_8epilogue11threadblock8EpilogueIS7_S1A_Li1ENS1G_27PredicatedTileIteratorBlas3INS1G_26OutputTileOptimalThreadMapINS1G_15OutputTileShapeILi32ELi8ELi2ELi1ELi1EEENS1K_ILi1ELi2ELi1ELi1ELi2EEELi128ELi1ELi64EEEdLNS_8BlasModeE1EEENS1F_4warp24FragmentIteratorTensorOpIS12_S15_dNSK_IdLi2ELb1EEESV_EENS1Q_20TileIteratorTensorOpIS12_S15_dSV_EENS1G_18SharedLoadIteratorINS1N_18CompactedThreadMapEdLi8EEENS1F_6thread17LinearCombinationIdLi1EddLNS1Z_9ScaleType4KindE0ELNS_15FloatRoundStyleE2EdEENSB_ILi0ELi4EEELi1ELi1EEENS4_30GemmIdentityThreadblockSwizzleILi1EEELNS_8FillModeE1ELS1O_1EEEEEvNT_6ParamsE)
        /*006c*/ 	.short	0x0380
        /*006e*/ 	.short	0x01b0


	//----- nvinfo : EIATTR_SW_WAR
	.align		4
.L_32:
        /*0070*/ 	.byte	0x04, 0x36
        /*0072*/ 	.short	(.L_34 - .L_33)
.L_33:
        /*0074*/ 	.word	0x00000008
.L_34:


//--------------------- .nv.callgraph             --------------------------
	.section	.nv.callgraph,"",@"SHT_CUDA_CALLGRAPH"
	.align	4
	.sectionentsize	8
	.align		4
        /*0000*/ 	.word	0x00000000
	.align		4
        /*0004*/ 	.word	0xffffffff
	.align		4
        /*0008*/ 	.word	0x00000000
	.align		4
        /*000c*/ 	.word	0xfffffffe
	.align		4
        /*0010*/ 	.word	0x00000000
	.align		4
        /*0014*/ 	.word	0xfffffffd
	.align		4
        /*0018*/ 	.word	0x00000000
	.align		4
        /*001c*/ 	.word	0xfffffffc


//--------------------- .nv.constant4             --------------------------
	.section	.nv.constant4,"a",@progbits
	.align	8
	.align		8
.nv.constant4:
        /*0000*/ 	.dword	_ZN39_INTERNAL_45ef1d02_4_k_cu_8606f039_27804cuda3std3__45__cpo5beginE
	.align		8
        /*0008*/ 	.dword	_ZN39_INTERNAL_45ef1d02_4_k_cu_8606f039_27804cuda3std3__45__cpo3endE
	.align		8
        /*0010*/ 	.dword	_ZN39_INTERNAL_45ef1d02_4_k_cu_8606f039_27804cuda3std3__45__cpo6cbeginE
	.align		8
        /*0018*/ 	.dword	_ZN39_INTERNAL_45ef1d02_4_k_cu_8606f039_27804cuda3std3__45__cpo4cendE
	.align		8
        /*0020*/ 	.dword	_ZN39_INTERNAL_45ef1d02_4_k_cu_8606f039_27804cuda3std3__441_GLOBAL__N__45ef1d02_4_k_cu_8606f039_27806ignoreE
	.align		8
        /*0028*/ 	.dword	_ZN39_INTERNAL_45ef1d02_4_k_cu_8606f039_27804cuda3std3__419piecewise_constructE
	.align		8
        /*0030*/ 	.dword	_ZN39_INTERNAL_45ef1d02_4_k_cu_8606f039_27804cuda3std3__48in_placeE
	.align		8
        /*0038*/ 	.dword	_ZN39_INTERNAL_45ef1d02_4_k_cu_8606f039_27804cuda3std6ranges3__45__cpo4swapE
	.align		8
        /*0040*/ 	.dword	_ZN39_INTERNAL_45ef1d02_4_k_cu_8606f039_27804cuda3std6ranges3__45__cpo9iter_moveE
	.align		8
        /*0048*/ 	.dword	_ZN39_INTERNAL_45ef1d02_4_k_cu_8606f039_27804cute7productE
	.align		8
        /*0050*/ 	.dword	_ZN39_INTERNAL_45ef1d02_4_k_cu_8606f039_27804cute1_E


//--------------------- .text._ZN7cutlass6KernelINS_4gemm6kernel15Rank2KUniversalINS1_11threadblock13MmaMultistageINS1_9GemmShapeILi32ELi32ELi16EEENS_9transform11threadblock28PredicatedTileAccessIteratorINS_11MatrixShapeILi32ELi16EEEdNS_6layout11ColumnMajorELi1ENS8_31PitchLinearWarpStripedThreadMapINS_16PitchLinearShapeILi32ELi16EEELi128ENSG_ILi16ELi2EEELi1EEENS_5ArrayIdLi1ELb1EEELb0ENSD_9NoPermuteEEENS9_25RegularTileAccessIteratorISC_dNSD_43ColumnMajorTensorOpMultiplicandCongruous64bELi1ESJ_Li8EEELNS_4arch14CacheOperation4KindE0ENSA_INSB_ILi16ELi32EEEdNSD_8RowMajorELi0ESJ_SL_Lb0ESM_EENSO_ISU_dNSD_40RowMajorTensorOpMultiplicandCongruous64bELi0ESJ_Li8EEELST_0EdSV_NS4_9MmaPolicyINS1_4warp11MmaTensorOpINS6_ILi16ELi16ELi16EEEdSP_dSX_dSV_NS10_17MmaTensorOpPolicyINSR_3MmaINS6_ILi8ELi8ELi4EEELi32EdSV_dSE_dSV_NSR_13OpMultiplyAddEEENSB_ILi1ELi1EEEEELi1ELb0EbEENSB_ILi0ELi0EEES1B_Li1EEELi3ELNS1_23SharedMemoryClearOptionE0EbEES1E_NS_8epilogue11threadblock8EpilogueIS7_S1A_Li1ENS1G_27PredicatedTileIteratorBlas3INS1G_26OutputTileOptimalThreadMapINS1G_15OutputTileShapeILi32ELi8ELi2ELi1ELi1EEENS1K_ILi1ELi2ELi1ELi1ELi2EEELi128ELi1ELi64EEEdLNS_8BlasModeE1EEENS1F_4warp24FragmentIteratorTensorOpIS12_S15_dNSK_IdLi2ELb1EEESV_EENS1Q_20TileIteratorTensorOpIS12_S15_dSV_EENS1G_18SharedLoadIteratorINS1N_18CompactedThreadMapEdLi8EEENS1F_6thread17LinearCombinationIdLi1EddLNS1Z_9ScaleType4KindE0ELNS_15FloatRoundStyleE2EdEENSB_ILi0ELi4EEELi1ELi1EEENS4_30GemmIdentityThreadblockSwizzleILi1EEELNS_8FillModeE1ELS1O_1EEEEEvNT_6ParamsE --------------------------
	.section	.text._ZN7cutlass6KernelINS_4gemm6kernel15Rank2KUniversalINS1_11threadblock13MmaMultistageINS1_9GemmShapeILi32ELi32ELi16EEENS_9transform11threadblock28PredicatedTileAccessIteratorINS_11MatrixShapeILi32ELi16EEEdNS_6layout11ColumnMajorELi1ENS8_31PitchLinearWarpStripedThreadMapINS_16PitchLinearShapeILi32ELi16EEELi128ENSG_ILi16ELi2EEELi1EEENS_5ArrayIdLi1ELb1EEELb0ENSD_9NoPermuteEEENS9_25RegularTileAccessIteratorISC_dNSD_43ColumnMajorTensorOpMultiplicandCongruous64bELi1ESJ_Li8EEELNS_4arch14CacheOperation4KindE0ENSA_INSB_ILi16ELi32EEEdNSD_8RowMajorELi0ESJ_SL_Lb0ESM_EENSO_ISU_dNSD_40RowMajorTensorOpMultiplicandCongruous64bELi0ESJ_Li8EEELST_0EdSV_NS4_9MmaPolicyINS1_4warp11MmaTensorOpINS6_ILi16ELi16ELi16EEEdSP_dSX_dSV_NS10_17MmaTensorOpPolicyINSR_3MmaINS6_ILi8ELi8ELi4EEELi32EdSV_dSE_dSV_NSR_13OpMultiplyAddEEENSB_ILi1ELi1EEEEELi1ELb0EbEENSB_ILi0ELi0EEES1B_Li1EEELi3ELNS1_23SharedMemoryClearOptionE0EbEES1E_NS_8epilogue11threadblock8EpilogueIS7_S1A_Li1ENS1G_27PredicatedTileIteratorBlas3INS1G_26OutputTileOptimalThreadMapINS1G_15OutputTileShapeILi32ELi8ELi2ELi1ELi1EEENS1K_ILi1ELi2ELi1ELi1ELi2EEELi128ELi1ELi64EEEdLNS_8BlasModeE1EEENS1F_4warp24FragmentIteratorTensorOpIS12_S15_dNSK_IdLi2ELb1EEESV_EENS1Q_20TileIteratorTensorOpIS12_S15_dSV_EENS1G_18SharedLoadIteratorINS1N_18CompactedThreadMapEdLi8EEENS1F_6thread17LinearCombinationIdLi1EddLNS1Z_9ScaleType4KindE0ELNS_15FloatRoundStyleE2EdEENSB_ILi0ELi4EEELi1ELi1EEENS4_30GemmIdentityThreadblockSwizzleILi1EEELNS_8FillModeE1ELS1O_1EEEEEvNT_6ParamsE,"ax",@progbits
	.align	128
.text._ZN7cutlass6KernelINS_4gemm6kernel15Rank2KUniversalINS1_11threadblock13MmaMultistageINS1_9GemmShapeILi32ELi32ELi16EEENS_9transform11threadblock28PredicatedTileAccessIteratorINS_11MatrixShapeILi32ELi16EEEdNS_6layout11ColumnMajorELi1ENS8_31PitchLinearWarpStripedThreadMapINS_16PitchLinearShapeILi32ELi16EEELi128ENSG_ILi16ELi2EEELi1EEENS_5ArrayIdLi1ELb1EEELb0ENSD_9NoPermuteEEENS9_25RegularTileAccessIteratorISC_dNSD_43ColumnMajorTensorOpMultiplicandCongruous64bELi1ESJ_Li8EEELNS_4arch14CacheOperation4KindE0ENSA_INSB_ILi16ELi32EEEdNSD_8RowMajorELi0ESJ_SL_Lb0ESM_EENSO_ISU_dNSD_40RowMajorTensorOpMultiplicandCongruous64bELi0ESJ_Li8EEELST_0EdSV_NS4_9MmaPolicyINS1_4warp11MmaTensorOpINS6_ILi16ELi16ELi16EEEdSP_dSX_dSV_NS10_17MmaTensorOpPolicyINSR_3MmaINS6_ILi8ELi8ELi4EEELi32EdSV_dSE_dSV_NSR_13OpMultiplyAddEEENSB_ILi1ELi1EEEEELi1ELb0EbEENSB_ILi0ELi0EEES1B_Li1EEELi3ELNS1_23SharedMemoryClearOptionE0EbEES1E_NS_8epilogue11threadblock8EpilogueIS7_S1A_Li1ENS1G_27PredicatedTileIteratorBlas3INS1G_26OutputTileOptimalThreadMapINS1G_15OutputTileShapeILi32ELi8ELi2ELi1ELi1EEENS1K_ILi1ELi2ELi1ELi1ELi2EEELi128ELi1ELi64EEEdLNS_8BlasModeE1EEENS1F_4warp24FragmentIteratorTensorOpIS12_S15_dNSK_IdLi2ELb1EEESV_EENS1Q_20TileIteratorTensorOpIS12_S15_dSV_EENS1G_18SharedLoadIteratorINS1N_18CompactedThreadMapEdLi8EEENS1F_6thread17LinearCombinationIdLi1EddLNS1Z_9ScaleType4KindE0ELNS_15FloatRoundStyleE2EdEENSB_ILi0ELi4EEELi1ELi1EEENS4_30GemmIdentityThreadblockSwizzleILi1EEELNS_8FillModeE1ELS1O_1EEEEEvNT_6ParamsE:
        .type           _ZN7cutlass6KernelINS_4gemm6kernel15Rank2KUniversalINS1_11threadblock13MmaMultistageINS1_9GemmShapeILi32ELi32ELi16EEENS_9transform11threadblock28PredicatedTileAccessIteratorINS_11MatrixShapeILi32ELi16EEEdNS_6layout11ColumnMajorELi1ENS8_31PitchLinearWarpStripedThreadMapINS_16PitchLinearShapeILi32ELi16EEELi128ENSG_ILi16ELi2EEELi1EEENS_5ArrayIdLi1ELb1EEELb0ENSD_9NoPermuteEEENS9_25RegularTileAccessIteratorISC_dNSD_43ColumnMajorTensorOpMultiplicandCongruous64bELi1ESJ_Li8EEELNS_4arch14CacheOperation4KindE0ENSA_INSB_ILi16ELi32EEEdNSD_8RowMajorELi0ESJ_SL_Lb0ESM_EENSO_ISU_dNSD_40RowMajorTensorOpMultiplicandCongruous64bELi0ESJ_Li8EEELST_0EdSV_NS4_9MmaPolicyINS1_4warp11MmaTensorOpINS6_ILi16ELi16ELi16EEEdSP_dSX_dSV_NS10_17MmaTensorOpPolicyINSR_3MmaINS6_ILi8ELi8ELi4EEELi32EdSV_dSE_dSV_NSR_13OpMultiplyAddEEENSB_ILi1ELi1EEEEELi1ELb0EbEENSB_ILi0ELi0EEES1B_Li1EEELi3ELNS1_23SharedMemoryClearOptionE0EbEES1E_NS_8epilogue11threadblock8EpilogueIS7_S1A_Li1ENS1G_27PredicatedTileIteratorBlas3INS1G_26OutputTileOptimalThreadMapINS1G_15OutputTileShapeILi32ELi8ELi2ELi1ELi1EEENS1K_ILi1ELi2ELi1ELi1ELi2EEELi128ELi1ELi64EEEdLNS_8BlasModeE1EEENS1F_4warp24FragmentIteratorTensorOpIS12_S15_dNSK_IdLi2ELb1EEESV_EENS1Q_20TileIteratorTensorOpIS12_S15_dSV_EENS1G_18SharedLoadIteratorINS1N_18CompactedThreadMapEdLi8EEENS1F_6thread17LinearCombinationIdLi1EddLNS1Z_9ScaleType4KindE0ELNS_15FloatRoundStyleE2EdEENSB_ILi0ELi4EEELi1ELi1EEENS4_30GemmIdentityThreadblockSwizzleILi1EEELNS_8FillModeE1ELS1O_1EEEEEvNT_6ParamsE,@function
        .size           _ZN7cutlass6KernelINS_4gemm6kernel15Rank2KUniversalINS1_11threadblock13MmaMultistageINS1_9GemmShapeILi32ELi32ELi16EEENS_9transform11threadblock28PredicatedTileAccessIteratorINS_11MatrixShapeILi32ELi16EEEdNS_6layout11ColumnMajorELi1ENS8_31PitchLinearWarpStripedThreadMapINS_16PitchLinearShapeILi32ELi16EEELi128ENSG_ILi16ELi2EEELi1EEENS_5ArrayIdLi1ELb1EEELb0ENSD_9NoPermuteEEENS9_25RegularTileAccessIteratorISC_dNSD_43ColumnMajorTensorOpMultiplicandCongruous64bELi1ESJ_Li8EEELNS_4arch14CacheOperation4KindE0ENSA_INSB_ILi16ELi32EEEdNSD_8RowMajorELi0ESJ_SL_Lb0ESM_EENSO_ISU_dNSD_40RowMajorTensorOpMultiplicandCongruous64bELi0ESJ_Li8EEELST_0EdSV_NS4_9MmaPolicyINS1_4warp11MmaTensorOpINS6_ILi16ELi16ELi16EEEdSP_dSX_dSV_NS10_17MmaTensorOpPolicyINSR_3MmaINS6_ILi8ELi8ELi4EEELi32EdSV_dSE_dSV_NSR_13OpMultiplyAddEEENSB_ILi1ELi1EEEEELi1ELb0EbEENSB_ILi0ELi0EEES1B_Li1EEELi3ELNS1_23SharedMemoryClearOptionE0EbEES1E_NS_8epilogue11threadblock8EpilogueIS7_S1A_Li1ENS1G_27PredicatedTileIteratorBlas3INS1G_26OutputTileOptimalThreadMapINS1G_15OutputTileShapeILi32ELi8ELi2ELi1ELi1EEENS1K_ILi1ELi2ELi1ELi1ELi2EEELi128ELi1ELi64EEEdLNS_8BlasModeE1EEENS1F_4warp24FragmentIteratorTensorOpIS12_S15_dNSK_IdLi2ELb1EEESV_EENS1Q_20TileIteratorTensorOpIS12_S15_dSV_EENS1G_18SharedLoadIteratorINS1N_18CompactedThreadMapEdLi8EEENS1F_6thread17LinearCombinationIdLi1EddLNS1Z_9ScaleType4KindE0ELNS_15FloatRoundStyleE2EdEENSB_ILi0ELi4EEELi1ELi1EEENS4_30GemmIdentityThreadblockSwizzleILi1EEELNS_8FillModeE1ELS1O_1EEEEEvNT_6ParamsE,(.L_x_107 - _ZN7cutlass6KernelINS_4gemm6kernel15Rank2KUniversalINS1_11threadblock13MmaMultistageINS1_9GemmShapeILi32ELi32ELi16EEENS_9transform11threadblock28PredicatedTileAccessIteratorINS_11MatrixShapeILi32ELi16EEEdNS_6layout11ColumnMajorELi1ENS8_31PitchLinearWarpStripedThreadMapINS_16PitchLinearShapeILi32ELi16EEELi128ENSG_ILi16ELi2EEELi1EEENS_5ArrayIdLi1ELb1EEELb0ENSD_9NoPermuteEEENS9_25RegularTileAccessIteratorISC_dNSD_43ColumnMajorTensorOpMultiplicandCongruous64bELi1ESJ_Li8EEELNS_4arch14CacheOperation4KindE0ENSA_INSB_ILi16ELi32EEEdNSD_8RowMajorELi0ESJ_SL_Lb0ESM_EENSO_ISU_dNSD_40RowMajorTensorOpMultiplicandCongruous64bELi0ESJ_Li8EEELST_0EdSV_NS4_9MmaPolicyINS1_4warp11MmaTensorOpINS6_ILi16ELi16ELi16EEEdSP_dSX_dSV_NS10_17MmaTensorOpPolicyINSR_3MmaINS6_ILi8ELi8ELi4EEELi32EdSV_dSE_dSV_NSR_13OpMultiplyAddEEENSB_ILi1ELi1EEEEELi1ELb0EbEENSB_ILi0ELi0EEES1B_Li1EEELi3ELNS1_23SharedMemoryClearOptionE0EbEES1E_NS_8epilogue11threadblock8EpilogueIS7_S1A_Li1ENS1G_27PredicatedTileIteratorBlas3INS1G_26OutputTileOptimalThreadMapINS1G_15OutputTileShapeILi32ELi8ELi2ELi1ELi1EEENS1K_ILi1ELi2ELi1ELi1ELi2EEELi128ELi1ELi64EEEdLNS_8BlasModeE1EEENS1F_4warp24FragmentIteratorTensorOpIS12_S15_dNSK_IdLi2ELb1EEESV_EENS1Q_20TileIteratorTensorOpIS12_S15_dSV_EENS1G_18SharedLoadIteratorINS1N_18CompactedThreadMapEdLi8EEENS1F_6thread17LinearCombinationIdLi1EddLNS1Z_9ScaleType4KindE0ELNS_15FloatRoundStyleE2EdEENSB_ILi0ELi4EEELi1ELi1EEENS4_30GemmIdentityThreadblockSwizzleILi1EEELNS_8FillModeE1ELS1O_1EEEEEvNT_6ParamsE)
        .other          _ZN7cutlass6KernelINS_4gemm6kernel15Rank2KUniversalINS1_11threadblock13MmaMultistageINS1_9GemmShapeILi32ELi32ELi16EEENS_9transform11threadblock28PredicatedTileAccessIteratorINS_11MatrixShapeILi32ELi16EEEdNS_6layout11ColumnMajorELi1ENS8_31PitchLinearWarpStripedThreadMapINS_16PitchLinearShapeILi32ELi16EEELi128ENSG_ILi16ELi2EEELi1EEENS_5ArrayIdLi1ELb1EEELb0ENSD_9NoPermuteEEENS9_25RegularTileAccessIteratorISC_dNSD_43ColumnMajorTensorOpMultiplicandCongruous64bELi1ESJ_Li8EEELNS_4arch14CacheOperation4KindE0ENSA_INSB_ILi16ELi32EEEdNSD_8RowMajorELi0ESJ_SL_Lb0ESM_EENSO_ISU_dNSD_40RowMajorTensorOpMultiplicandCongruous64bELi0ESJ_Li8EEELST_0EdSV_NS4_9MmaPolicyINS1_4warp11MmaTensorOpINS6_ILi16ELi16ELi16EEEdSP_dSX_dSV_NS10_17MmaTensorOpPolicyINSR_3MmaINS6_ILi8ELi8ELi4EEELi32EdSV_dSE_dSV_NSR_13OpMultiplyAddEEENSB_ILi1ELi1EEEEELi1ELb0EbEENSB_ILi0ELi0EEES1B_Li1EEELi3ELNS1_23SharedMemoryClearOptionE0EbEES1E_NS_8epilogue11threadblock8EpilogueIS7_S1A_Li1ENS1G_27PredicatedTileIteratorBlas3INS1G_26OutputTileOptimalThreadMapINS1G_15OutputTileShapeILi32ELi8ELi2ELi1ELi1EEENS1K_ILi1ELi2ELi1ELi1ELi2EEELi128ELi1ELi64EEEdLNS_8BlasModeE1EEENS1F_4warp24FragmentIteratorTensorOpIS12_S15_dNSK_IdLi2ELb1EEESV_EENS1Q_20TileIteratorTensorOpIS12_S15_dSV_EENS1G_18SharedLoadIteratorINS1N_18CompactedThreadMapEdLi8EEENS1F_6thread17LinearCombinationIdLi1EddLNS1Z_9ScaleType4KindE0ELNS_15FloatRoundStyleE2EdEENSB_ILi0ELi4EEELi1ELi1EEENS4_30GemmIdentityThreadblockSwizzleILi1EEELNS_8FillModeE1ELS1O_1EEEEEvNT_6ParamsE,@"STO_CUDA_ENTRY STV_DEFAULT"
_ZN7cutlass6KernelINS_4gemm6kernel15Rank2KUniversalINS1_11threadblock13MmaMultistageINS1_9GemmShapeILi32ELi32ELi16EEENS_9transform11threadblock28PredicatedTileAccessIteratorINS_11MatrixShapeILi32ELi16EEEdNS_6layout11ColumnMajorELi1ENS8_31PitchLinearWarpStripedThreadMapINS_16PitchLinearShapeILi32ELi16EEELi128ENSG_ILi16ELi2EEELi1EEENS_5ArrayIdLi1ELb1EEELb0ENSD_9NoPermuteEEENS9_25RegularTileAccessIteratorISC_dNSD_43ColumnMajorTensorOpMultiplicandCongruous64bELi1ESJ_Li8EEELNS_4arch14CacheOperation4KindE0ENSA_INSB_ILi16ELi32EEEdNSD_8RowMajorELi0ESJ_SL_Lb0ESM_EENSO_ISU_dNSD_40RowMajorTensorOpMultiplicandCongruous64bELi0ESJ_Li8EEELST_0EdSV_NS4_9MmaPolicyINS1_4warp11MmaTensorOpINS6_ILi16ELi16ELi16EEEdSP_dSX_dSV_NS10_17MmaTensorOpPolicyINSR_3MmaINS6_ILi8ELi8ELi4EEELi32EdSV_dSE_dSV_NSR_13OpMultiplyAddEEENSB_ILi1ELi1EEEEELi1ELb0EbEENSB_ILi0ELi0EEES1B_Li1EEELi3ELNS1_23SharedMemoryClearOptionE0EbEES1E_NS_8epilogue11threadblock8EpilogueIS7_S1A_Li1ENS1G_27PredicatedTileIteratorBlas3INS1G_26OutputTileOptimalThreadMapINS1G_15OutputTileShapeILi32ELi8ELi2ELi1ELi1EEENS1K_ILi1ELi2ELi1ELi1ELi2EEELi128ELi1ELi64EEEdLNS_8BlasModeE1EEENS1F_4warp24FragmentIteratorTensorOpIS12_S15_dNSK_IdLi2ELb1EEESV_EENS1Q_20TileIteratorTensorOpIS12_S15_dSV_EENS1G_18SharedLoadIteratorINS1N_18CompactedThreadMapEdLi8EEENS1F_6thread17LinearCombinationIdLi1EddLNS1Z_9ScaleType4KindE0ELNS_15FloatRoundStyleE2EdEENSB_ILi0ELi4EEELi1ELi1EEENS4_30GemmIdentityThreadblockSwizzleILi1EEELNS_8FillModeE1ELS1O_1EEEEEvNT_6ParamsE:
[----:B------:R-:W-:Y:S08]  /*0000*/  LDC R1, c[0x0][0x37c] ;  /* 0x0000df00ff017b82 */ /* 0x000ff00000000800 */
[----:B------:R-:W1:Y:S01]  /*0010*/  LDC.64 R4, c[0x0][0x4a8] ;  /* 0x00012a00ff047b82 */ /* 0x000e620000000a00 */
[----:B------:R-:W2:Y:S01]  /*0020*/  LDCU.U8 UR4, c[0x0][0x528] ;  /* 0x0000a500ff0477ac */ /* 0x000ea20008000000 */
[----:B------:R-:W3:Y:S06]  /*0030*/  LDCU.64 UR8, c[0x0][0x4a0] ;  /* 0x00009400ff0877ac */ /* 0x000eec0008000a00 */
[----:B------:R-:W4:Y:S01]  /*0040*/  LDC.64 R2, c[0x0][0x4a0] ;  /* 0x00012800ff027b82 */ /* 0x000f220000000a00 */
[----:B------:R-:W1:Y:S01]  /*0050*/  LDCU.64 UR6, c[0x0][0x4a8] ;  /* 0x00009500ff0677ac */ /* 0x000e620008000a00 */
[----:B--2---:R-:W-:Y:S01]  /*0060*/  ISETP.NE.AND P0, PT, RZ, UR4, PT ;  /* 0x00000004ff007c0c */ /* 0x004fe2000bf05270 */
[----:B---3--:R-:W-:Y:S01]  /*0070*/  IMAD.U32 R72, RZ, RZ, UR8 ;  /* 0x00000008ff487e24 */ /* 0x008fe2000f8e00ff */
[----:B-1----:R-:W-:Y:S01]  /*0080*/  DSETP.NEU.AND P1, PT, R4, 1, PT ;  /* 0x3ff000000400742a */ /* 0x002fe20003f2d000 */
[----:B------:R-:W-:Y:S01]  /*0090*/  IMAD.U32 R73, RZ, RZ, UR9 ;  /* 0x00000009ff497e24 */ /* 0x000fe2000f8e00ff */
[----:B------:R-:W-:-:S02]  /*00a0*/  MOV R70, UR6 ;  /* 0x0000000600467c02 */ /* 0x000fc40008000f00 */
[----:B------:R-:W-:Y:S02]  /*00b0*/  MOV R71, UR7 ;  /* 0x0000000700477c02 */ /* 0x000fe40008000f00 */
[----:B----4-:R-:W-:-:S14]  /*00c0*/  DSETP.EQ.AND P1, PT, R2, RZ, !P1 ;  /* 0x000000ff0200722a */ /* 0x010fdc0004f22000 */
[----:B------:R-:W-:Y:S05]  /*00d0*/  @P1 EXIT P0 ;  /* 0x000000000000194d */ /* 0x000fea0000000000 */
[----:B------:R-:W1:Y:S01]  /*00e0*/  S2UR UR8, SR_CTAID.Y ;  /* 0x00000000000879c3 */ /* 0x000e620000002600 */
[----:B------:R-:W2:Y:S01]  /*00f0*/  LDCU UR21, c[0x0][0x398] ;  /* 0x00007300ff1577ac */ /* 0x000ea20008000800 */
[----:B------:R-:W3:Y:S06]  /*0100*/  LDCU UR5, c[0x0][0x390] ;  /* 0x00007200ff0577ac */ /* 0x000eec0008000800 */
[----:B------:R-:W4:Y:S01]  /*0110*/  S2UR UR6, SR_CTAID.X ;  /* 0x00000000000679c3 */ /* 0x000f220000002500 */
[----:B------:R-:W-:Y:S01]  /*0120*/  UMOV UR7, 0xffffffff ;  /* 0xffffffff00077882 */ /* 0x000fe20000000000 */
[----:B------:R-:W3:Y:S01]  /*0130*/  LDCU UR4, c[0x0][0x38c] ;  /* 0x00007180ff0477ac */ /* 0x000ee20008000800 */
[----:B--2---:R-:W-:-:S02]  /*0140*/  USHF.L.U32 UR7, UR7, UR21, URZ ;  /* 0x0000001507077299 */ /* 0x004fc400080006ff */
[----:B-1----:R-:W-:Y:S02]  /*0150*/  USHF.L.U32 UR8, UR8, UR21, URZ ;  /* 0x0000001508087299 */ /* 0x002fe400080006ff */
[----:B----4-:R-:W-:Y:S02]  /*0160*/  ULOP3.LUT UR7, UR6, UR7, URZ, 0x30, !UPT ;  /* 0x0000000706077292 */ /* 0x010fe4000f8e30ff */
[----:B------:R-:W-:Y:S02]  /*0170*/  USHF.R.U32.HI UR21, URZ, UR21, UR6 ;  /* 0x00000015ff157299 */ /* 0x000fe40008011606 */
[----:B------:R-:W-:-:S04]  /*0180*/  UIADD3 UR20, UPT, UPT, UR8, UR7, URZ ;  /* 0x0000000708147290 */ /* 0x000fc8000fffe0ff */
[----:B---3--:R-:W-:-:S04]  /*0190*/  UISETP.GE.AND UP0, UPT, UR20, UR5, UPT ;  /* 0x000000051400728c */ /* 0x008fc8000bf06270 */
[----:B------:R-:W-:-:S06]  /*01a0*/  UISETP.GE.OR UP0, UPT, UR21, UR4, UP0 ;  /* 0x000000041500728c */ /* 0x000fcc0008706670 */
[----:B------:R-:W-:-:S13]  /*01b0*/  PLOP3.LUT P0, PT, PT, PT, UP0, 0x80, 0x8 ;  /* 0x000000000008781c */ /* 0x000fda0003f0f008 */
[----:B------:R-:W-:Y:S05]  /*01c0*/  @P0 EXIT ;  /* 0x000000000000094d */ /* 0x000fea0003800000 */
[----:B------:R-:W-:Y:S02]  /*01d0*/  USHF.L.U32 UR15, UR21, 0x5, URZ ;  /* 0x00000005150f7899 */ /* 0x000fe400080006ff */
[----:B------:R-:W-:Y:S02]  /*01e0*/  USHF.L.U32 UR14, UR20, 0x5, URZ ;  /* 0x00000005140e7899 */ /* 0x000fe400080006ff */
[----:B------:R-:W-:-:S04]  /*01f0*/  UIADD3 UR4, UPT, UPT, UR15, 0x20, URZ ;  /* 0x000000200f047890 */ /* 0x000fc8000fffe0ff */
[----:B------:R-:W-:-:S06]  /*0200*/  UISETP.GT.AND UP0, UPT, UR4, UR14, UPT ;  /* 0x0000000e0400728c */ /* 0x000fcc000bf04270 */
[----:B------:R-:W-:-:S13]  /*0210*/  PLOP3.LUT P0, PT, PT, PT, UP0, 0x80, 0x8 ;  /* 0x000000000008781c */ /* 0x000fda0003f0f008 */
[----:B------:R-:W-:Y:S05]  /*0220*/  @!P0 EXIT ;  /* 0x000000000000894d */ /* 0x000fea0003800000 */
[----:B------:R-:W1:Y:S01]  /*0230*/  LDCU UR4, c[0x0][0x4d0] ;  /* 0x00009a00ff0477ac */ /* 0x000e620008000800 */
[----:B------:R-:W2:Y:S01]  /*0240*/  S2UR UR12, SR_CTAID.Z ;  /* 0x00000000000c79c3 */ /* 0x000ea20000002700 */
[----:B------:R-:W3:Y:S01]  /*0250*/  LDCU UR27, c[0x0][0x388] ;  /* 0x00007100ff1b77ac */ /* 0x000ee20008000800 */
[----:B------:R-:W2:Y:S01]  /*0260*/  LDCU.64 UR18, c[0x0][0x358] ;  /* 0x00006b00ff1277ac */ /* 0x000ea20008000a00 */
[----:B------:R-:W-:Y:S01]  /*0270*/  UIADD3 UR13, UPT, UPT, UR14, 0x20, URZ ;  /* 0x000000200e0d7890 */ /* 0x000fe2000fffe0ff */
[----:B------:R-:W-:Y:S01]  /*0280*/  UMOV UR28, URZ ;  /* 0x000000ff001c7c82 */ /* 0x000fe20008000000 */
[----:B-1----:R-:W-:-:S09]  /*0290*/  UISETP.GT.U32.AND UP0, UPT, UR4, 0x1, UPT ;  /* 0x000000010400788c */ /* 0x002fd2000bf04070 */
[----:B--23--:R-:W-:Y:S05]  /*02a0*/  BRA.U UP0, `(.L_x_0) ;  /* 0x0000000100207547 */ /* 0x00cfea000b800000 */
[----:B------:R-:W1:Y:S01]  /*02b0*/  LDCU UR27, c[0x0][0x4d8] ;  /* 0x00009b00ff1b77ac */ /* 0x000e620008000800 */
[----:B------:R-:W2:Y:S01]  /*02c0*/  LDCU UR4, c[0x0][0x394] ;  /* 0x00007280ff0477ac */ /* 0x000ea20008000800 */
[----:B------:R-:W-:Y:S02]  /*02d0*/  UIADD3 UR5, UPT, UPT, UR12, 0x1, URZ ;  /* 0x000000010c057890 */ /* 0x000fe4000fffe0ff */
[----:B-1----:R-:W-:-:S04]  /*02e0*/  UIMAD UR28, UR12, UR27, URZ ;  /* 0x0000001b0c1c72a4 */ /* 0x002fc8000f8e02ff */
[----:B------:R-:W-:Y:S02]  /*02f0*/  UIADD3 UR27, UPT, UPT, UR28, UR27, URZ ;  /* 0x0000001b1c1b7290 */ /* 0x000fe4000fffe0ff */
[----:B--2---:R-:W-:-:S11]  /*0300*/  UISETP.GE.AND UP0, UPT, UR5, UR4, UPT ;  /* 0x000000040500728c */ /* 0x004fd6000bf06270 */
[----:B------:R-:W1:Y:S01]  /*0310*/  @UP0 LDCU UR27, c[0x0][0x388] ;  /* 0x00007100ff1b07ac */ /* 0x000e620008000800 */
[----:B------:R-:W-:Y:S01]  /*0320*/  NOP ;  /* 0x0000000000007918 */ /* 0x000fe20000000000 */
.L_x_0:
[----:B------:R-:W2:Y:S01]  /*0330*/  S2R R54, SR_TID.X ;  /* 0x0000000000367919 */ /* 0x000ea20000002100 */
[----:B------:R-:W3:Y:S01]  /*0340*/  LDCU.64 UR16, c[0x0][0x380] ;  /* 0x00007000ff1077ac */ /* 0x000ee20008000a00 */
[----:B-1----:R-:W-:Y:S01]  /*0350*/  IMAD.U32 R5, RZ, RZ, UR27 ;  /* 0x0000001bff057e24 */ /* 0x002fe2000f8e00ff */
[----:B------:R-:W-:Y:S02]  /*0360*/  CS2R R14, SRZ ;  /* 0x00000000000e7805 */ /* 0x000fe4000001ff00 */
[----:B------:R-:W-:Y:S01]  /*0370*/  CS2R R18, SRZ ;  /* 0x0000000000127805 */ /* 0x000fe2000001ff00 */
[----:B------:R-:W1:Y:S01]  /*0380*/  LDCU.128 UR8, c[0x0][0x3b0] ;  /* 0x00007600ff0877ac */ /* 0x000e620008000c00 */
[----:B------:R-:W-:Y:S01]  /*0390*/  CS2R R16, SRZ ;  /* 0x0000000000107805 */ /* 0x000fe2000001ff00 */
[----:B------:R-:W4:Y:S01]  /*03a0*/  LDCU.128 UR4, c[0x0][0x3d0] ;  /* 0x00007a00ff0477ac */ /* 0x000f220008000c00 */
[----:B------:R-:W-:Y:S01]  /*03b0*/  UIADD3 UR31, UPT, UPT, -UR28, UR27, URZ ;  /* 0x0000001b1c1f7290 */ /* 0x000fe2000fffe1ff */
[----:B------:R-:W-:-:S03]  /*03c0*/  UMOV UR32, 0x400 ;  /* 0x0000040000207882 */ /* 0x000fc60000000000 */
[----:B------:R-:W-:Y:S02]  /*03d0*/  USHF.R.S32.HI UR29, URZ, 0x1f, UR31 ;  /* 0x0000001fff1d7899 */ /* 0x000fe4000801141f */
[----:B------:R-:W-:Y:S02]  /*03e0*/  UIADD3 UR30, UPT, UPT, UR31, -0x1, URZ ;  /* 0xffffffff1f1e7890 */ /* 0x000fe4000fffe0ff */
[----:B------:R-:W-:Y:S02]  /*03f0*/  ULEA.HI UR29, UR29, UR31, URZ, 0x4 ;  /* 0x0000001f1d1d7291 */ /* 0x000fe4000f8f20ff */
[----:B-1----:R-:W-:Y:S02]  /*0400*/  UIADD3 UR22, UP1, UPT, UR8, -UR10, URZ ;  /* 0x8000000a08167290 */ /* 0x002fe4000ff3e0ff */
[----:B------:R-:W-:Y:S02]  /*0410*/  ULOP3.LUT UR29, UR29, 0xfffffff0, URZ, 0xc0, !UPT ;  /* 0xfffffff01d1d7892 */ /* 0x000fe4000f8ec0ff */
[----:B------:R-:W-:Y:S01]  /*0420*/  UIADD3.X UR24, UPT, UPT, UR9, ~UR11, URZ, UP1, !UPT ;  /* 0x8000000b09187290 */ /* 0x000fe20008ffe4ff */
[----:B------:R-:W1:Y:S01]  /*0430*/  LDCU.64 UR10, c[0x0][0x3a0] ;  /* 0x00007400ff0a77ac */ /* 0x000e620008000a00 */
[--C-:B--2---:R-:W-:Y:S01]  /*0440*/  SHF.R.U32.HI R57, RZ, 0x5, R54.reuse ;  /* 0x00000005ff397819 */ /* 0x104fe20000011636 */
[----:B----4-:R-:W-:Y:S01]  /*0450*/  UIADD3 UR23, UP0, UPT, UR4, -UR6, URZ ;  /* 0x8000000604177290 */ /* 0x010fe2000ff1e0ff */
[----:B------:R-:W-:Y:S01]  /*0460*/  LOP3.LUT R6, R54, 0xf, RZ, 0xc0, !PT ;  /* 0x0000000f36067812 */ /* 0x000fe200078ec0ff */
[----:B------:R-:W2:Y:S01]  /*0470*/  LDCU.64 UR8, c[0x0][0x3c0] ;  /* 0x00007800ff0877ac */ /* 0x000ea20008000a00 */
[--C-:B------:R-:W-:Y:S01]  /*0480*/  SHF.R.U32.HI R55, RZ, 0x1, R54.reuse ;  /* 0x00000001ff377819 */ /* 0x100fe20000011636 */
[----:B------:R-:W4:Y:S01]  /*0490*/  SHFL.IDX PT, R0, R57, RZ, 0x1f ;  /* 0x00001fff39007589 */ /* 0x000f2200000e0000 */
[----:B------:R-:W-:Y:S01]  /*04a0*/  SHF.R.U32.HI R7, RZ, 0x3, R54 ;  /* 0x00000003ff077819 */ /* 0x000fe20000011636 */
[C---:B------:R-:W-:Y:S01]  /*04b0*/  VIADD R10, R6.reuse, UR15 ;  /* 0x0000000f060a7c36 */ /* 0x040fe20008000000 */
[----:B------:R-:W-:Y:S01]  /*04c0*/  LOP3.LUT R55, R55, 0x3, RZ, 0xc0, !PT ;  /* 0x0000000337377812 */ /* 0x000fe200078ec0ff */
[----:B------:R-:W-:Y:S01]  /*04d0*/  UIADD3.X UR25, UPT, UPT, UR5, ~UR7, URZ, UP0, !UPT ;  /* 0x8000000705197290 */ /* 0x000fe200087fe4ff */
[----:B------:R-:W-:Y:S01]  /*04e0*/  VIADD R8, R6, UR14 ;  /* 0x0000000e06087c36 */ /* 0x000fe20008000000 */
[----:B------:R-:W2:Y:S01]  /*04f0*/  LDCU.128 UR4, c[0x0][0x4e0] ;  /* 0x00009c00ff0477ac */ /* 0x000ea20008000c00 */
[----:B------:R-:W-:Y:S01]  /*0500*/  VIADD R2, R10, 0x10 ;  /* 0x000000100a027836 */ /* 0x000fe20000000000 */
[----:B------:R-:W-:Y:S01]  /*0510*/  SHF.R.U32.HI R6, RZ, 0x3, R6 ;  /* 0x00000003ff067819 */ /* 0x000fe20000011606 */
[----:B------:R-:W-:Y:S01]  /*0520*/  VIADD R3, R8, 0x10 ;  /* 0x0000001008037836 */ /* 0x000fe20000000000 */
[----:B------:R-:W-:Y:S01]  /*0530*/  UIADD3 UR29, UPT, UPT, UR31, -UR29, URZ ;  /* 0x8000001d1f1d7290 */ /* 0x000fe2000fffe0ff */
[----:B------:R-:W-:-:S02]  /*0540*/  SHF.R.S32.HI R11, RZ, 0x1f, R10 ;  /* 0x0000001fff0b7819 */ /* 0x000fc4000001140a */
[----:B---3--:R-:W-:Y:S01]  /*0550*/  ISETP.GE.AND P4, PT, R2, UR16, PT ;  /* 0x0000001002007c0c */ /* 0x008fe2000bf86270 */
[----:B------:R-:W-:Y:S01]  /*0560*/  IMAD.SHL.U32 R2, R54, 0x4, RZ ;  /* 0x0000000436027824 */ /* 0x000fe200078e00ff */
[----:B------:R-:W-:Y:S01]  /*0570*/  ISETP.GE.AND P1, PT, R3, UR17, PT ;  /* 0x0000001103007c0c */ /* 0x000fe2000bf26270 */
[----:B------:R-:W-:Y:S01]  /*0580*/  UISETP.NE.AND UP0, UPT, UR29, URZ, UPT ;  /* 0x000000ff1d00728c */ /* 0x000fe2000bf05270 */
[----:B------:R-:W-:Y:S01]  /*0590*/  BAR.SYNC.DEFER_BLOCKING 0x0 ;  /* 0x0000000000007b1d */ /* 0x000fe20000010000 */
[----:B------:R-:W-:Y:S02]  /*05a0*/  ISETP.GE.AND P5, PT, R10, UR16, PT ;  /* 0x000000100a007c0c */ /* 0x000fe4000bfa6270 */
[----:B------:R-:W-:Y:S01]  /*05b0*/  LOP3.LUT R2, R55, 0x4, R2, 0xf8, !PT ;  /* 0x0000000437027812 */ /* 0x000fe200078ef802 */
[----:B------:R-:W-:Y:S01]  /*05c0*/  USEL UR27, UR29, 0x10, UP0 ;  /* 0x000000101d1b7887 */ /* 0x000fe20008000000 */
[----:B------:R-:W-:Y:S02]  /*05d0*/  SHF.R.S32.HI R9, RZ, 0x1f, R8 ;  /* 0x0000001fff097819 */ /* 0x000fe40000011408 */
[----:B----4-:R-:W-:Y:S01]  /*05e0*/  R2UR UR26, R0 ;  /* 0x00000000001a72ca */ /* 0x010fe200000e0000 */
[----:B------:R-:W-:Y:S01]  /*05f0*/  USHF.R.S32.HI UR29, URZ, 0x1f, UR27 ;  /* 0x0000001fff1d7899 */ /* 0x000fe2000801141b */
[----:B------:R-:W-:-:S02]  /*0600*/  SHF.R.U32.HI R0, RZ, 0x4, R54 ;  /* 0x00000004ff007819 */ /* 0x000fc40000011636 */
[----:B------:R-:W-:Y:S02]  /*0610*/  SEL R67, RZ, 0x1, P5 ;  /* 0x00000001ff437807 */ /* 0x000fe40002800000 */
[----:B------:R-:W-:Y:S02]  /*0620*/  LOP3.LUT R0, R0, 0x1, RZ, 0xc0, !PT ;  /* 0x0000000100007812 */ /* 0x000fe400078ec0ff */
[----:B------:R-:W-:Y:S01]  /*0630*/  ISETP.GE.AND P2, PT, R8, UR17, PT ;  /* 0x0000001108007c0c */ /* 0x000fe2000bf46270 */
[----:B-1----:R-:W-:Y:S01]  /*0640*/  UIMAD.WIDE.U32 UR16, UR27, UR10, URZ ;  /* 0x0000000a1b1072a5 */ /* 0x002fe2000f8e00ff */
[----:B------:R-:W-:Y:S01]  /*0650*/  LOP3.LUT R2, R2, R0, RZ, 0x3c, !PT ;  /* 0x0000000002027212 */ /* 0x000fe200078e3cff */
[----:B------:R-:W-:Y:S01]  /*0660*/  IMAD R0, R57, 0x2, R0 ;  /* 0x0000000239007824 */ /* 0x000fe200078e0200 */
[----:B------:R-:W-:Y:S02]  /*0670*/  SEL R66, RZ, 0x1, P2 ;  /* 0x00000001ff427807 */ /* 0x000fe40001000000 */
[----:B------:R-:W-:Y:S01]  /*0680*/  LOP3.LUT R56, R54, 0x1f, RZ, 0xc0, !PT ;  /* 0x0000001f36387812 */ /* 0x000fe200078ec0ff */
[----:B------:R-:W-:Y:S01]  /*0690*/  IMAD R6, R2, 0x2, R6 ;  /* 0x0000000202067824 */ /* 0x000fe200078e0206 */
[----:B------:R-:W-:Y:S01]  /*06a0*/  LOP3.LUT R55, R55, 0x3c, R0, 0xf8, !PT ;  /* 0x0000003c37377812 */ /* 0x000fe200078ef800 */
[----:B------:R-:W-:-:S02]  /*06b0*/  VIADD R0, R0, UR28 ;  /* 0x0000001c00007c36 */ /* 0x000fc40008000000 */
[----:B------:R-:W-:Y:S01]  /*06c0*/  IMAD.U32 R2, RZ, RZ, UR28 ;  /* 0x0000001cff027e24 */ /* 0x000fe2000f8e00ff */
[----:B------:R-:W-:Y:S01]  /*06d0*/  LOP3.LUT R7, R6, 0x4, R7, 0x78, !PT ;  /* 0x0000000406077812 */ /* 0x000fe200078e7807 */
[----:B------:R-:W-:Y:S01]  /*06e0*/  IMAD.WIDE.U32 R10, R0, UR10, R10 ;  /* 0x0000000a000a7c25 */ /* 0x000fe2000f8e000a */
[----:B------:R-:W-:Y:S02]  /*06f0*/  SHF.R.S32.HI R4, RZ, 0x1f, R0 ;  /* 0x0000001fff047819 */ /* 0x000fe40000011400 */
[----:B------:R-:W-:Y:S01]  /*0700*/  VIADDMNMX R2, R2, UR27, R5, PT ;  /* 0x0000001b02027c46 */ /* 0x000fe2000b800105 */
[----:B------:R-:W-:Y:S01]  /*0710*/  IMAD R55, R55, 0x20, R7 ;  /* 0x0000002037377824 */ /* 0x000fe200078e0207 */
[----:B--2---:R-:W-:Y:S01]  /*0720*/  LEA R6, P0, R10, UR4, 0x3 ;  /* 0x000000040a067c11 */ /* 0x004fe2000f8018ff */
[----:B------:R-:W-:Y:S01]  /*0730*/  IMAD R3, R4, UR10, RZ ;  /* 0x0000000a04037c24 */ /* 0x000fe2000f8e02ff */
[C---:B------:R-:W-:Y:S01]  /*0740*/  ISETP.LT.AND P6, PT, R0.reuse, R2, !P2 ;  /* 0x000000020000720c */ /* 0x040fe200057c1270 */
[C---:B------:R-:W-:Y:S01]  /*0750*/  IMAD.WIDE.U32 R12, R0.reuse, UR8, R8 ;  /* 0x00000008000c7c25 */ /* 0x040fe2000f8e0008 */
[----:B------:R-:W-:Y:S01]  /*0760*/  SEL R9, RZ, 0x8, P4 ;  /* 0x00000008ff097807 */ /* 0x000fe20002000000 */
[----:B------:R-:W1:Y:S02]  /*0770*/  S2UR UR4, SR_CgaCtaId ;  /* 0x00000000000479c3 */ /* 0x000e640000008800 */
[----:B------:R-:W-:-:S02]  /*0780*/  IMAD R3, R0, UR11, R3 ;  /* 0x0000000b00037c24 */ /* 0x000fc4000f8e0203 */
[----:B------:R-:W-:Y:S02]  /*0790*/  VIADD R5, R0, 0x8 ;  /* 0x0000000800057836 */ /* 0x000fe40000000000 */
[----:B------:R-:W-:-:S03]  /*07a0*/  IMAD.IADD R3, R11, 0x1, R3 ;  /* 0x000000010b037824 */ /* 0x000fc600078e0203 */
[-C--:B------:R-:W-:Y:S02]  /*07b0*/  ISETP.GE.AND P3, PT, R5, R2.reuse, PT ;  /* 0x000000020500720c */ /* 0x080fe40003f66270 */
[----:B------:R-:W-:Y:S01]  /*07c0*/  LEA.HI.X R7, R10, UR5, R3, 0x3, P0 ;  /* 0x000000050a077c11 */ /* 0x000fe200080f1c03 */
[----:B------:R-:W-:Y:S01]  /*07d0*/  IMAD R3, R4, UR8, RZ ;  /* 0x0000000804037c24 */ /* 0x000fe2000f8e02ff */
[----:B------:R-:W-:Y:S01]  /*07e0*/  SEL R10, RZ, 0x4, P5 ;  /* 0x00000004ff0a7807 */ /* 0x000fe20002800000 */
[----:B------:R-:W-:Y:S01]  /*07f0*/  UIMAD UR5, UR29, UR10, URZ ;  /* 0x0000000a1d0572a4 */ /* 0x000fe2000f8e02ff */
[CC--:B------:R-:W-:Y:S01]  /*0800*/  ISETP.LT.AND P5, PT, R0.reuse, R2.reuse, !P5 ;  /* 0x000000020000720c */ /* 0x0c0fe20006fa1270 */
[----:B------:R-:W-:Y:S01]  /*0810*/  IMAD R3, R0, UR9, R3 ;  /* 0x0000000900037c24 */ /* 0x000fe2000f8e0203 */
[----:B------:R-:W-:Y:S01]  /*0820*/  LEA R4, P0, R12, UR6, 0x3 ;  /* 0x000000060c047c11 */ /* 0x000fe2000f8018ff */
[----:B------:R-:W-:Y:S01]  /*0830*/  UIADD3 UR6, UPT, UPT, UR31, 0x1e, URZ ;  /* 0x0000001e1f067890 */ /* 0x000fe2000fffe0ff */
[----:B------:R-:W-:Y:S01]  /*0840*/  SEL R8, RZ, 0x1, !P5 ;  /* 0x00000001ff087807 */ /* 0x000fe20006800000 */
[----:B------:R-:W-:Y:S01]  /*0850*/  IMAD.IADD R3, R13, 0x1, R3 ;  /* 0x000000010d037824 */ /* 0x000fe200078e0203 */
[----:B------:R-:W-:Y:S01]  /*0860*/  ISETP.GE.AND P5, PT, R0, R2, PT ;  /* 0x000000020000720c */ /* 0x000fe20003fa6270 */
[----:B------:R-:W-:Y:S01]  /*0870*/  UISETP.GE.U32.AND UP0, UPT, UR6, 0x1f, UPT ;  /* 0x0000001f0600788c */ /* 0x000fe2000bf06070 */
[----:B------:R-:W-:Y:S01]  /*0880*/  SEL R0, RZ, 0x2, P4 ;  /* 0x00000002ff007807 */ /* 0x000fe20002000000 */
[----:B------:R-:W-:Y:S01]  /*0890*/  UIMAD UR5, UR27, UR11, UR5 ;  /* 0x0000000b1b0572a4 */ /* 0x000fe2000f8e0205 */
[----:B------:R-:W-:Y:S01]  /*08a0*/  LEA.HI.X R5, R12, UR7, R3, 0x3, P0 ;  /* 0x000000070c057c11 */ /* 0x000fe200080f1c03 */
[----:B------:R-:W2:Y:S01]  /*08b0*/  LDCU.64 UR10, c[0x0][0x3a8] ;  /* 0x00007500ff0a77ac */ /* 0x000ea20008000a00 */
[----:B------:R-:W-:-:S02]  /*08c0*/  IADD3 R67, PT, PT, R10, R0, R67 ;  /* 0x000000000a437210 */ /* 0x000fc40007ffe043 */
[----:B------:R-:W-:Y:S02]  /*08d0*/  CS2R R12, SRZ ;  /* 0x00000000000c7805 */ /* 0x000fe4000001ff00 */
[----:B------:R-:W-:Y:S01]  /*08e0*/  SEL R2, RZ, 0x4, P2 ;  /* 0x00000004ff027807 */ /* 0x000fe20001000000 */
[----:B------:R-:W3:Y:S01]  /*08f0*/  LDCU.64 UR6, c[0x0][0x3c8] ;  /* 0x00007900ff0677ac */ /* 0x000ee20008000a00 */
[----:B------:R-:W-:Y:S01]  /*0900*/  SEL R0, R0, RZ, !P5 ;  /* 0x000000ff00007207 */ /* 0x000fe20006800000 */
[----:B------:R-:W-:Y:S01]  /*0910*/  IMAD.IADD R67, R9, 0x1, R67 ;  /* 0x0000000109437824 */ /* 0x000fe200078e0243 */
[----:B------:R-:W-:Y:S01]  /*0920*/  SEL R10, R10, RZ, !P3 ;  /* 0x000000ff0a0a7207 */ /* 0x000fe20005800000 */
[----:B-1----:R-:W-:Y:S01]  /*0930*/  ULEA UR4, UR4, UR32, 0x18 ;  /* 0x0000002004047291 */ /* 0x002fe2000f8ec0ff */
[----:B------:R-:W-:Y:S01]  /*0940*/  SEL R3, RZ, 0x2, P1 ;  /* 0x00000002ff037807 */ /* 0x000fe20000800000 */
[----:B------:R-:W-:Y:S01]  /*0950*/  UIADD3 UR5, UPT, UPT, UR17, UR5, URZ ;  /* 0x0000000511057290 */ /* 0x000fe2000fffe0ff */
[----:B------:R-:W-:Y:S01]  /*0960*/  IADD3 R10, PT, PT, R10, R0, R8 ;  /* 0x000000000a0a7210 */ /* 0x000fe20007ffe008 */
[----:B------:R-:W-:Y:S01]  /*0970*/  UIMAD.WIDE.U32 UR32, UR27, UR8, URZ ;  /* 0x000000081b2072a5 */ /* 0x000fe2000f8e00ff */
[C---:B------:R-:W-:Y:S01]  /*0980*/  IADD3 R66, PT, PT, R2.reuse, R3, R66 ;  /* 0x0000000302427210 */ /* 0x040fe20007ffe042 */
[----:B------:R-:W-:Y:S01]  /*0990*/  UIMAD UR8, UR29, UR8, URZ ;  /* 0x000000081d0872a4 */ /* 0x000fe2000f8e02ff */
[----:B------:R-:W-:Y:S01]  /*09a0*/  SEL R3, R3, RZ, !P5 ;  /* 0x000000ff03037207 */ /* 0x000fe20006800000 */
[----:B------:R-:W-:Y:S01]  /*09b0*/  UIADD3 UR31, UPT, UPT, UR31, 0xf, URZ ;  /* 0x0000000f1f1f7890 */ /* 0x000fe2000fffe0ff */
[----:B------:R-:W-:Y:S01]  /*09c0*/  SEL R2, R2, RZ, !P3 ;  /* 0x000000ff02027207 */ /* 0x000fe20005800000 */
[----:B------:R-:W-:Y:S01]  /*09d0*/  UIMAD UR9, UR27, UR9, UR8 ;  /* 0x000000091b0972a4 */ /* 0x000fe2000f8e0208 */
[----:B------:R-:W-:Y:S01]  /*09e0*/  SEL R8, RZ, 0x1, !P6 ;  /* 0x00000001ff087807 */ /* 0x000fe20007000000 */
[----:B------:R-:W-:Y:S01]  /*09f0*/  USHF.R.S32.HI UR8, URZ, 0x1f, UR26 ;  /* 0x0000001fff087899 */ /* 0x000fe2000801141a */
[----:B------:R-:W-:Y:S01]  /*0a00*/  SEL R9, R9, RZ, !P3 ;  /* 0x000000ff09097207 */ /* 0x000fe20005800000 */
[----:B------:R-:W-:Y:S01]  /*0a10*/  UIADD3 UR9, UPT, UPT, UR33, UR9, URZ ;  /* 0x0000000921097290 */ /* 0x000fe2000fffe0ff */
[----:B------:R-:W-:Y:S01]  /*0a20*/  SEL R0, RZ, 0x8, P1 ;  /* 0x00000008ff007807 */ /* 0x000fe20000800000 */
[----:B------:R-:W-:Y:S01]  /*0a30*/  ULEA.HI UR8, UR8, UR26, URZ, 0x2 ;  /* 0x0000001a08087291 */ /* 0x000fe2000f8f10ff */
[----:B------:R-:W-:Y:S01]  /*0a40*/  IADD3 R2, PT, PT, R2, R3, R8 ;  /* 0x0000000302027210 */ /* 0x000fe20007ffe008 */
[----:B------:R-:W-:Y:S01]  /*0a50*/  IMAD.IADD R9, R10, 0x1, R9 ;  /* 0x000000010a097824 */ /* 0x000fe200078e0209 */
[C---:B------:R-:W-:Y:S01]  /*0a60*/  SEL R46, R0.reuse, RZ, !P3 ;  /* 0x000000ff002e7207 */ /* 0x040fe20005800000 */
[----:B------:R-:W-:Y:S01]  /*0a70*/  IMAD.IADD R66, R0, 0x1, R66 ;  /* 0x0000000100427824 */ /* 0x000fe200078e0242 */
[----:B------:R-:W-:Y:S01]  /*0a80*/  PLOP3.LUT P0, PT, PT, PT, UP0, 0x80, 0x8 ;  /* 0x000000000008781c */ /* 0x000fe20003f0f008 */
[----:B------:R-:W-:Y:S01]  /*0a90*/  UISETP.GE.U32.AND UP0, UPT, UR30, 0x10, UPT ;  /* 0x000000101e00788c */ /* 0x000fe2000bf06070 */
[----:B------:R-:W-:Y:S01]  /*0aa0*/  LEA R55, R55, UR4, 0x3 ;  /* 0x0000000437377c11 */ /* 0x000fe2000f8e18ff */
[----:B------:R-:W-:Y:S01]  /*0ab0*/  IMAD.IADD R46, R2, 0x1, R46 ;  /* 0x00000001022e7824 */ /* 0x000fe200078e022e */
[----:B------:R-:W-:Y:S01]  /*0ac0*/  SEL R50, R9, RZ, P0 ;  /* 0x000000ff09327207 */ /* 0x000fe20000000000 */
[----:B------:R-:W-:Y:S01]  /*0ad0*/  USHF.R.S32.HI UR30, URZ, 0x1f, UR31 ;  /* 0x0000001fff1e7899 */ /* 0x000fe2000801141f */
[----:B------:R-:W-:-:S02]  /*0ae0*/  CS2R R10, SRZ ;  /* 0x00000000000a7805 */ /* 0x000fc4000001ff00 */
[----:B------:R-:W-:Y:S02]  /*0af0*/  CS2R R8, SRZ ;  /* 0x0000000000087805 */ /* 0x000fe4000001ff00 */
[----:B------:R-:W-:Y:S01]  /*0b00*/  SEL R46, R46, RZ, P0 ;  /* 0x000000ff2e2e7207 */ /* 0x000fe20000000000 */
[----:B------:R-:W-:Y:S01]  /*0b10*/  IMAD.SHL.U32 R53, R50, 0x8, RZ ;  /* 0x0000000832357824 */ /* 0x000fe200078e00ff */
[----:B--2---:R-:W-:Y:S01]  /*0b20*/  IADD3 R2, P0, PT, R6, UR10, RZ ;  /* 0x0000000a06027c10 */ /* 0x004fe2000ff1e0ff */
[C---:B------:R-:W-:Y:S01]  /*0b30*/  IMAD.SHL.U32 R52, R50.reuse, 0x4, RZ ;  /* 0x0000000432347824 */ /* 0x040fe200078e00ff */
[----:B------:R-:W-:Y:S01]  /*0b40*/  ULEA.HI UR30, UR30, UR31, URZ, 0x4 ;  /* 0x0000001f1e1e7291 */ /* 0x000fe2000f8f20ff */
[----:B------:R-:W-:Y:S01]  /*0b50*/  IMAD.SHL.U32 R51, R50, 0x2, RZ ;  /* 0x0000000232337824 */ /* 0x000fe200078e00ff */
[----:B------:R-:W-:Y:S01]  /*0b60*/  LOP3.LUT P6, R53, R53, 0x8, RZ, 0xc0, !PT ;  /* 0x0000000835357812 */ /* 0x000fe200078cc0ff */
[----:B------:R-:W-:Y:S01]  /*0b70*/  IMAD.SHL.U32 R49, R46, 0x8, RZ ;  /* 0x000000082e317824 */ /* 0x000fe200078e00ff */
[----:B------:R-:W-:Y:S01]  /*0b80*/  LOP3.LUT P5, R52, R52, 0x8, RZ, 0xc0, !PT ;  /* 0x0000000834347812 */ /* 0x000fe200078ac0ff */
[C---:B------:R-:W-:Y:S01]  /*0b90*/  IMAD.SHL.U32 R48, R46.reuse, 0x4, RZ ;  /* 0x000000042e307824 */ /* 0x040fe200078e00ff */
[----:B------:R-:W-:Y:S01]  /*0ba0*/  LOP3.LUT P4, R51, R51, 0x8, RZ, 0xc0, !PT ;  /* 0x0000000833337812 */ /* 0x000fe2000788c0ff */
[----:B------:R-:W-:Y:S01]  /*0bb0*/  IMAD.SHL.U32 R47, R46, 0x2, RZ ;  /* 0x000000022e2f7824 */ /* 0x000fe200078e00ff */
[----:B------:R-:W-:Y:S01]  /*0bc0*/  LOP3.LUT P3, R50, R50, 0x8, RZ, 0xc0, !PT ;  /* 0x0000000832327812 */ /* 0x000fe2000786c0ff */
[----:B------:R-:W-:Y:S01]  /*0bd0*/  ULEA.HI.SX32 UR30, UR30, 0xfffffffe, 0x1c ;  /* 0xfffffffe1e1e7891 */ /* 0x000fe2000f8fe2ff */
[----:B------:R-:W-:-:S02]  /*0be0*/  LOP3.LUT P2, R49, R49, 0x8, RZ, 0xc0, !PT ;  /* 0x0000000831317812 */ /* 0x000fc4000784c0ff */
[----:B------:R-:W-:Y:S02]  /*0bf0*/  LOP3.LUT P1, R48, R48, 0x8, RZ, 0xc0, !PT ;  /* 0x0000000830307812 */ /* 0x000fe4000782c0ff */
[----:B------:R-:W-:Y:S01]  /*0c00*/  IADD3.X R3, PT, PT, R7, UR11, RZ, P0, !PT ;  /* 0x0000000b07037c10 */ /* 0x000fe200087fe4ff */
[----:B------:R-:W-:Y:S01]  /*0c10*/  @!PT LDS RZ, [RZ] ;  /* 0x00000000fffff984 */ /* 0x000fe20000000800 */
[----:B------:R-:W-:Y:S01]  /*0c20*/  @!PT LDS RZ, [RZ] ;  /* 0x00000000fffff984 */ /* 0x000fe20000000800 */
[----:B------:R-:W-:Y:S01]  /*0c30*/  @!PT LDS RZ, [RZ] ;  /* 0x00000000fffff984 */ /* 0x000fe20000000800 */
[----:B------:R-:W-:Y:S01]  /*0c40*/  LDGSTS.E.LTC128B.64 [R55], desc[UR18][R6.64], P6 ;  /* 0x0000000006377fae */ /* 0x000fe2000b1a1612 */
[----:B------:R-:W-:Y:S01]  /*0c50*/  PLOP3.LUT P0, PT, PT, PT, UP0, 0x80, 0x8 ;  /* 0x000000000008781c */ /* 0x000fe20003f0f008 */
[----:B------:R-:W-:Y:S02]  /*0c60*/  ULEA UR22, UP0, UR16, UR22, 0x3 ;  /* 0x0000001610167291 */ /* 0x000fe4000f8018ff */
[----:B------:R1:W-:Y:S01]  /*0c70*/  LDGSTS.E.LTC128B.64 [R55+0x80], desc[UR18][R6.64+0x80], P5 ;  /* 0x0008008006377fae */ /* 0x0003e2000a9a1612 */
[----:B------:R-:W-:Y:S01]  /*0c80*/  SEL R67, R67, RZ, P0 ;  /* 0x000000ff43437207 */ /* 0x000fe20000000000 */
[----:B------:R-:W-:Y:S01]  /*0c90*/  ULEA.HI.X UR5, UR16, UR24, UR5, 0x3, UP0 ;  /* 0x0000001810057291 */ /* 0x000fe200080f1c05 */
[----:B------:R-:W-:Y:S01]  /*0ca0*/  LOP3.LUT P5, R47, R47, 0x8, RZ, 0xc0, !PT ;  /* 0x000000082f2f7812 */ /* 0x000fe200078ac0ff */
[----:B------:R-:W-:Y:S01]  /*0cb0*/  LDGSTS.E.LTC128B.64 [R55+0x800], desc[UR18][R2.64], P4 ;  /* 0x0080000002377fae */ /* 0x000fe2000a1a1612 */
[----:B------:R-:W-:Y:S01]  /*0cc0*/  LOP3.LUT P4, R46, R46, 0x8, RZ, 0xc0, !PT ;  /* 0x000000082e2e7812 */ /* 0x000fe2000788c0ff */
[C---:B------:R-:W-:Y:S01]  /*0cd0*/  IMAD.SHL.U32 R45, R67.reuse, 0x8, RZ ;  /* 0x00000008432d7824 */ /* 0x040fe200078e00ff */
[----:B------:R-:W-:Y:S01]  /*0ce0*/  SEL R66, R66, RZ, P0 ;  /* 0x000000ff42427207 */ /* 0x000fe20000000000 */
[----:B------:R-:W-:Y:S01]  /*0cf0*/  LDGSTS.E.LTC128B.64 [R55+0x880], desc[UR18][R2.64+0x80], P3 ;  /* 0x0088008002377fae */ /* 0x000fe200099a1612 */
[----:B------:R-:W-:Y:S01]  /*0d00*/  IMAD.SHL.U32 R44, R67, 0x4, RZ ;  /* 0x00000004432c7824 */ /* 0x000fe200078e00ff */
[----:B------:R-:W-:Y:S01]  /*0d10*/  ULEA UR23, UP0, UR32, UR23, 0x3 ;  /* 0x0000001720177291 */ /* 0x000fe2000f8018ff */
[----:B------:R-:W-:Y:S01]  /*0d20*/  LOP3.LUT P3, R45, R45, 0x8, RZ, 0xc0, !PT ;  /* 0x000000082d2d7812 */ /* 0x000fe2000786c0ff */
[----:B------:R-:W-:Y:S01]  /*0d30*/  LDGSTS.E.LTC128B.64 [R55+0x3000], desc[UR18][R4.64], P2 ;  /* 0x0300000004377fae */ /* 0x000fe200091a1612 */
[----:B------:R-:W-:Y:S01]  /*0d40*/  IMAD.SHL.U32 R43, R67, 0x2, RZ ;  /* 0x00000002432b7824 */ /* 0x000fe200078e00ff */
[----:B------:R-:W-:Y:S01]  /*0d50*/  LOP3.LUT P2, R44, R44, 0x8, RZ, 0xc0, !PT ;  /* 0x000000082c2c7812 */ /* 0x000fe2000784c0ff */
[C---:B------:R-:W-:Y:S01]  /*0d60*/  IMAD.SHL.U32 R41, R66.reuse, 0x8, RZ ;  /* 0x0000000842297824 */ /* 0x040fe200078e00ff */
[----:B------:R3:W-:Y:S01]  /*0d70*/  LDGSTS.E.LTC128B.64 [R55+0x3080], desc[UR18][R4.64+0x80], P1 ;  /* 0x0308008004377fae */ /* 0x0007e200089a1612 */
[C---:B------:R-:W-:Y:S01]  /*0d80*/  IMAD.SHL.U32 R40, R66.reuse, 0x4, RZ ;  /* 0x0000000442287824 */ /* 0x040fe200078e00ff */
[----:B------:R-:W-:Y:S01]  /*0d90*/  LOP3.LUT P6, R43, R43, 0x8, RZ, 0xc0, !PT ;  /* 0x000000082b2b7812 */ /* 0x000fe200078cc0ff */
[----:B------:R-:W-:Y:S01]  /*0da0*/  IMAD.SHL.U32 R39, R66, 0x2, RZ ;  /* 0x0000000242277824 */ /* 0x000fe200078e00ff */
[----:B------:R-:W-:-:S02]  /*0db0*/  ULEA.HI.X UR9, UR32, UR25, UR9, 0x3, UP0 ;  /* 0x0000001920097291 */ /* 0x000fc400080f1c09 */
[----:B------:R-:W-:Y:S02]  /*0dc0*/  UISETP.GE.AND UP0, UPT, UR31, 0x10, UPT ;  /* 0x000000101f00788c */ /* 0x000fe4000bf06270 */
[----:B------:R-:W-:Y:S01]  /*0dd0*/  USHF.R.S32.HI UR25, URZ, 0x2, UR8 ;  /* 0x00000002ff197899 */ /* 0x000fe20008011408 */
[----:B-1----:R-:W-:Y:S02]  /*0de0*/  CS2R R6, SRZ ;  /* 0x0000000000067805 */ /* 0x002fe4000001ff00 */
[----:B---3--:R-:W-:-:S04]  /*0df0*/  IADD3 R4, P1, PT, R4, UR6, RZ ;  /* 0x0000000604047c10 */ /* 0x008fc8000ff3e0ff */
[----:B------:R-:W-:Y:S02]  /*0e00*/  IADD3.X R5, PT, PT, R5, UR7, RZ, P1, !PT ;  /* 0x0000000705057c10 */ /* 0x000fe40008ffe4ff */
[----:B------:R-:W-:Y:S02]  /*0e10*/  IADD3 R30, P1, PT, R2, UR22, RZ ;  /* 0x00000016021e7c10 */ /* 0x000fe4000ff3e0ff */
[----:B------:R-:W-:Y:S01]  /*0e20*/  IADD3 R28, P0, PT, R4, UR23, RZ ;  /* 0x00000017041c7c10 */ /* 0x000fe2000ff1e0ff */
[----:B------:R-:W-:Y:S01]  /*0e30*/  LDGSTS.E.LTC128B.64 [R55+0x3800], desc[UR18][R4.64], P5 ;  /* 0x0380000004377fae */ /* 0x000fe2000a9a1612 */
[----:B------:R-:W-:Y:S01]  /*0e40*/  IADD3.X R31, PT, PT, R3, UR5, RZ, P1, !PT ;  /* 0x00000005031f7c10 */ /* 0x000fe20008ffe4ff */
[----:B------:R-:W-:Y:S01]  /*0e50*/  ULOP3.LUT UR5, UR8, 0xfffc, URZ, 0xc0, !UPT ;  /* 0x0000fffc08057892 */ /* 0x000fe2000f8ec0ff */
[----:B------:R-:W-:Y:S01]  /*0e60*/  IADD3 R2, P1, PT, R30, UR10, RZ ;  /* 0x0000000a1e027c10 */ /* 0x000fe2000ff3e0ff */
[----:B------:R1:W-:Y:S01]  /*0e70*/  LDGSTS.E.LTC128B.64 [R55+0x3880], desc[UR18][R4.64+0x80], P4 ;  /* 0x0388008004377fae */ /* 0x0003e2000a1a1612 */
[----:B------:R-:W-:Y:S01]  /*0e80*/  LOP3.LUT P5, R42, R67, 0x8, RZ, 0xc0, !PT ;  /* 0x00000008432a7812 */ /* 0x000fe200078ac0ff */
[----:B------:R-:W-:Y:S01]  /*0e90*/  UIADD3 UR26, UPT, UPT, UR26, -UR5, URZ ;  /* 0x800000051a1a7290 */ /* 0x000fe2000fffe0ff */
[----:B------:R-:W-:Y:S01]  /*0ea0*/  LOP3.LUT P4, R41, R41, 0x8, RZ, 0xc0, !PT ;  /* 0x0000000829297812 */ /* 0x000fe2000788c0ff */
[----:B------:R-:W0:Y:S01]  /*0eb0*/  LDGDEPBAR ;  /* 0x00000000000079af */ /* 0x000e220000000000 */
[----:B------:R-:W-:-:S02]  /*0ec0*/  IADD3.X R3, PT, PT, R31, UR11, RZ, P1, !PT ;  /* 0x0000000b1f037c10 */ /* 0x000fc40008ffe4ff */
[----:B------:R-:W-:Y:S01]  /*0ed0*/  LOP3.LUT P1, R38, R66, 0x8, RZ, 0xc0, !PT ;  /* 0x0000000842267812 */ /* 0x000fe2000782c0ff */
[----:B------:R-:W-:Y:S01]  /*0ee0*/  LDGSTS.E.LTC128B.64 [R55+0x1000], desc[UR18][R30.64], P3 ;  /* 0x010000001e377fae */ /* 0x000fe200099a1612 */
[----:B------:R-:W-:Y:S02]  /*0ef0*/  LOP3.LUT P3, R40, R40, 0x8, RZ, 0xc0, !PT ;  /* 0x0000000828287812 */ /* 0x000fe4000786c0ff */
[----:B------:R-:W-:Y:S01]  /*0f00*/  IADD3.X R29, PT, PT, R5, UR9, RZ, P0, !PT ;  /* 0x00000009051d7c10 */ /* 0x000fe200087fe4ff */
[----:B------:R-:W-:Y:S01]  /*0f10*/  LDGSTS.E.LTC128B.64 [R55+0x1080], desc[UR18][R30.64+0x80], P2 ;  /* 0x010800801e377fae */ /* 0x000fe200091a1612 */
[----:B------:R-:W-:-:S03]  /*0f20*/  LOP3.LUT P2, R39, R39, 0x8, RZ, 0xc0, !PT ;  /* 0x0000000827277812 */ /* 0x000fc6000784c0ff */
[----:B------:R-:W-:Y:S04]  /*0f30*/  LDGSTS.E.LTC128B.64 [R55+0x1800], desc[UR18][R2.64], P6 ;  /* 0x0180000002377fae */ /* 0x000fe8000b1a1612 */
[----:B------:R2:W-:Y:S04]  /*0f40*/  LDGSTS.E.LTC128B.64 [R55+0x1880], desc[UR18][R2.64+0x80], P5 ;  /* 0x0188008002377fae */ /* 0x0005e8000a9a1612 */
[----:B------:R-:W-:Y:S01]  /*0f50*/  LDGSTS.E.LTC128B.64 [R55+0x4000], desc[UR18][R28.64], P4 ;  /* 0x040000001c377fae */ /* 0x000fe2000a1a1612 */
[----:B-1----:R-:W-:-:S03]  /*0f60*/  IADD3 R4, P0, PT, R28, UR6, RZ ;  /* 0x000000061c047c10 */ /* 0x002fc6000ff1e0ff */
[----:B------:R-:W-:Y:S01]  /*0f70*/  LDGSTS.E.LTC128B.64 [R55+0x4080], desc[UR18][R28.64+0x80], P3 ;  /* 0x040800801c377fae */ /* 0x000fe200099a1612 */
[----:B------:R-:W-:Y:S01]  /*0f80*/  ULOP3.LUT UR6, UR26, 0x80, URZ, 0xc0, !UPT ;  /* 0x000000801a067892 */ /* 0x000fe2000f8ec0ff */
[----:B------:R-:W-:-:S03]  /*0f90*/  IADD3.X R5, PT, PT, R29, UR7, RZ, P0, !PT ;  /* 0x000000071d057c10 */ /* 0x000fc600087fe4ff */
[----:B------:R-:W-:Y:S01]  /*0fa0*/  ULEA.HI UR6, UR6, UR26, URZ, 0x19 ;  /* 0x0000001a06067291 */ /* 0x000fe2000f8fc8ff */
[----:B------:R-:W-:Y:S01]  /*0fb0*/  ISETP.NE.AND P0, PT, RZ, UR30, PT ;  /* 0x0000001eff007c0c */ /* 0x000fe2000bf05270 */
[----:B------:R-:W-:Y:S02]  /*0fc0*/  LDGSTS.E.LTC128B.64 [R55+0x4800], desc[UR18][R4.64], P2 ;  /* 0x0480000004377fae */ /* 0x000fe400091a1612 */
[----:B------:R-:W-:Y:S01]  /*0fd0*/  UPRMT UR5, UR6, 0x8880, URZ ;  /* 0x0000888006057896 */ /* 0x000fe200080000ff */
[----:B------:R-:W-:Y:S01]  /*0fe0*/  SEL R67, R67, RZ, P0 ;  /* 0x000000ff43437207 */ /* 0x000fe20000000000 */
[----:B------:R-:W-:Y:S01]  /*0ff0*/  ULOP3.LUT UR6, UR6, 0xfffe, URZ, 0xc0, !UPT ;  /* 0x0000fffe06067892 */ /* 0x000fe2000f8ec0ff */
[----:B------:R1:W-:Y:S01]  /*1000*/  LDGSTS.E.LTC128B.64 [R55+0x4880], desc[UR18][R4.64+0x80], P1 ;  /* 0x0488008004377fae */ /* 0x0003e200089a1612 */
[----:B------:R-:W-:Y:S01]  /*1010*/  USHF.R.S32.HI UR5, URZ, 0x1, UR5 ;  /* 0x00000001ff057899 */ /* 0x000fe20008011405 */
[----:B------:R-:W-:Y:S01]  /*1020*/  SEL R66, R66, RZ, P0 ;  /* 0x000000ff42427207 */ /* 0x000fe20000000000 */
[----:B------:R-:W-:Y:S01]  /*1030*/  UIADD3 UR6, UPT, UPT, URZ, -UR6, URZ ;  /* 0x80000006ff067290 */ /* 0x000fe2000fffe0ff */
[----:B------:R-:W0:Y:S01]  /*1040*/  LDGDEPBAR ;  /* 0x00000000000079af */ /* 0x000e220000000000 */
[----:B------:R-:W-:Y:S01]  /*1050*/  UPRMT UR24, UR5, 0x9910, URZ ;  /* 0x0000991005187896 */ /* 0x000fe200080000ff */
[----:B--2---:R-:W-:Y:S01]  /*1060*/  SHF.R.U32.HI R2, RZ, 0x3, R56 ;  /* 0x00000003ff027819 */ /* 0x004fe20000011638 */
[----:B------:R-:W-:-:S02]  /*1070*/  UPRMT UR6, UR6, 0x7710, URZ ;  /* 0x0000771006067896 */ /* 0x000fc400080000ff */
[----:B------:R-:W-:Y:S01]  /*1080*/  USHF.L.U32 UR5, UR25, 0xc, URZ ;  /* 0x0000000c19057899 */ /* 0x000fe200080006ff */
[C---:B------:R-:W-:Y:S01]  /*1090*/  LOP3.LUT R0, R2.reuse, 0x7, R54, 0x78, !PT ;  /* 0x0000000702007812 */ /* 0x040fe200078e7836 */
[----:B------:R-:W-:Y:S02]  /*10a0*/  UIADD3 UR6, UPT, UPT, UR26, UR6, URZ ;  /* 0x000000061a067290 */ /* 0x000fe4000fffe0ff */
[----:B------:R-:W-:Y:S02]  /*10b0*/  ULEA UR32, UR24, UR5, 0x7 ;  /* 0x0000000518207291 */ /* 0x000fe4000f8e38ff */
[----:B------:R-:W-:Y:S01]  /*10c0*/  IMAD R0, R2, 0x10, R0 ;  /* 0x0000001002007824 */ /* 0x000fe200078e0200 */
[----:B------:R-:W-:Y:S02]  /*10d0*/  UPRMT UR33, UR6, 0x8880, URZ ;  /* 0x0000888006217896 */ /* 0x000fe400080000ff */
[----:B------:R-:W-:Y:S02]  /*10e0*/  ULOP3.LUT UR26, UR6, 0xffff, URZ, 0xc0, !UPT ;  /* 0x0000ffff061a7892 */ /* 0x000fe4000f8ec0ff */
[----:B------:R-:W-:Y:S01]  /*10f0*/  LEA R0, R0, UR4, 0x4 ;  /* 0x0000000400007c11 */ /* 0x000fe2000f8e20ff */
[----:B------:R-:W-:-:S02]  /*1100*/  ULEA UR33, UR33, UR5, 0x7 ;  /* 0x0000000521217291 */ /* 0x000fc4000f8e38ff */
[----:B------:R-:W-:Y:S01]  /*1110*/  UPRMT UR26, UR26, 0x8880, URZ ;  /* 0x000088801a1a7896 */ /* 0x000fe200080000ff */
[----:B-1----:R-:W-:Y:S01]  /*1120*/  CS2R R4, SRZ ;  /* 0x0000000000047805 */ /* 0x002fe2000001ff00 */
[----:B------:R-:W-:-:S04]  /*1130*/  DEPBAR.LE SB0, 0x1 ;  /* 0x000080400000791a */ /* 0x000fc80000000000 */
[----:B------:R-:W-:Y:S06]  /*1140*/  BAR.SYNC.DEFER_BLOCKING 0x0 ;  /* 0x0000000000007b1d */ /* 0x000fec0000010000 */
[----:B------:R-:W-:Y:S05]  /*1150*/  BRA.U !UP0, `(.L_x_1) ;  /* 0x0000000508e87547 */ /* 0x000fea000b800000 */
[----:B------:R1:W2:Y:S01]  /*1160*/  LDS.128 R24, [R0+UR32+0x3000] ;  /* 0x0030002000187984 */ /* 0x0002a20008000c00 */
[----:B------:R-:W3:Y:S01]  /*1170*/  LDC.64 R36, c[0x0][0x3b0] ;  /* 0x0000ec00ff247b82 */ /* 0x000ee20000000a00 */
[----:B------:R-:W-:Y:S01]  /*1180*/  IMAD.MOV.U32 R61, RZ, RZ, R30 ;  /* 0x000000ffff3d7224 */ /* 0x000fe200078e001e */
[----:B------:R-:W-:Y:S01]  /*1190*/  MOV R63, R28 ;  /* 0x0000001c003f7202 */ /* 0x000fe20000000f00 */
[----:B------:R1:W1:Y:S01]  /*11a0*/  LDS.128 R20, [R0+UR33] ;  /* 0x0000002100147984 */ /* 0x0002620008000c00 */
[----:B------:R-:W-:Y:S01]  /*11b0*/  IMAD.MOV.U32 R60, RZ, RZ, R31 ;  /* 0x000000ffff3c7224 */ /* 0x000fe200078e001f */
[----:B------:R-:W-:Y:S01]  /*11c0*/  MOV R65, R66 ;  /* 0x0000004200417202 */ /* 0x000fe20000000f00 */
[----:B------:R-:W-:Y:S01]  /*11d0*/  IMAD.MOV.U32 R62, RZ, RZ, R29 ;  /* 0x000000ffff3e7224 */ /* 0x000fe200078e001d */
[----:B------:R-:W-:Y:S01]  /*11e0*/  MOV R64, R67 ;  /* 0x0000004300407202 */ /* 0x000fe20000000f00 */
[----:B------:R-:W1:Y:S01]  /*11f0*/  LDC.64 R2, c[0x0][0x3d0] ;  /* 0x0000f400ff027b82 */ /* 0x000e620000000a00 */
[----:B------:R-:W-:Y:S01]  /*1200*/  CS2R R14, SRZ ;  /* 0x00000000000e7805 */ /* 0x000fe2000001ff00 */
[----:B------:R-:W1:Y:S01]  /*1210*/  LDCU.64 UR8, c[0x0][0x3a8] ;  /* 0x00007500ff0877ac */ /* 0x000e620008000a00 */
[----:B------:R-:W1:Y:S01]  /*1220*/  LDCU.64 UR6, c[0x0][0x3c8] ;  /* 0x00007900ff0677ac */ /* 0x000e620008000a00 */
[----:B------:R-:W-:Y:S01]  /*1230*/  UMOV UR36, 0x2000 ;  /* 0x0000200000247882 */ /* 0x000fe20000000000 */
[----:B------:R-:W-:Y:S01]  /*1240*/  UMOV UR23, 0x2 ;  /* 0x0000000200177882 */ /* 0x000fe20000000000 */
[----:B------:R-:W-:Y:S01]  /*1250*/  UMOV UR17, URZ ;  /* 0x000000ff00117c82 */ /* 0x000fe20008000000 */
[----:B------:R-:W-:Y:S01]  /*1260*/  UMOV UR35, UR30 ;  /* 0x0000001e00237c82 */ /* 0x000fe20008000000 */
[----:B------:R-:W-:Y:S01]  /*1270*/  UMOV UR34, 0x2000 ;  /* 0x0000200000227882 */ /* 0x000fe20000000000 */
[----:B------:R-:W-:Y:S01]  /*1280*/  UMOV UR5, UR32 ;  /* 0x0000002000057c82 */ /* 0x000fe20008000000 */
[----:B------:R-:W-:Y:S01]  /*1290*/  UMOV UR4, UR33 ;  /* 0x0000002100047c82 */ /* 0x000fe20008000000 */
[----:B------:R-:W-:-:S05]  /*12a0*/  UMOV UR10, 0xffffe000 ;  /* 0xffffe000000a7882 */ /* 0x000fca0000000000 */
.L_x_2:
[C---:B-12--5:R-:W5:Y:S01]  /*12b0*/  DMMA.8x8x4 R4, R20.reuse, R24, R4 ;  /* 0x000000181404723f */ /* 0x066f620000000004 */
[----:B------:R-:W-:Y:S01]  /*12c0*/  LDS.128 R28, [R0+UR4+0x400] ;  /* 0x00040004001c7984 */ /* 0x000fe20008000c00 */
[----:B------:R-:W-:Y:S02]  /*12d0*/  UIADD3 UR17, UPT, UPT, UR17, 0x1, URZ ;  /* 0x0000000111117890 */ /* 0x000fe4000fffe0ff */
[----:B------:R-:W-:Y:S01]  /*12e0*/  IADD3 R63, P1, P0, R63, UR6, R2 ;  /* 0x000000063f3f7c10 */ /* 0x000fe2000f83e002 */
[----:B------:R-:W-:Y:S01]  /*12f0*/  VIADD R69, R55, UR34 ;  /* 0x0000002237457c36 */ /* 0x000fe20008000000 */
[----:B---3--:R-:W-:Y:S01]  /*1300*/  IADD3 R61, P3, P2, R61, UR8, R36 ;  /* 0x000000083d3d7c10 */ /* 0x008fe2000fa7e024 */
[----:B------:R-:W-:Y:S01]  /*1310*/  VIADD R59, R0, UR4 ;  /* 0x00000004003b7c36 */ /* 0x000fe20008000000 */
[----:B------:R-:W-:Y:S01]  /*1320*/  IADD3.X R62, PT, PT, R62, UR7, R3, P1, P0 ;  /* 0x000000073e3e7c10 */ /* 0x000fe20008fe0403 */
[----:B------:R-:W1:Y:S01]  /*1330*/  LDS.128 R32, [R0+UR5+0x3400] ;  /* 0x0034000500207984 */ /* 0x000e620008000c00 */
[----:B------:R-:W-:Y:S01]  /*1340*/  LOP3.LUT P1, RZ, R64, 0x1, RZ, 0xc0, !PT ;  /* 0x0000000140ff7812 */ /* 0x000fe2000782c0ff */
[----:B------:R-:W-:Y:S01]  /*1350*/  VIADD R68, R55, UR36 ;  /* 0x0000002437447c36 */ /* 0x000fe20008000000 */
[----:B------:R-:W-:Y:S01]  /*1360*/  IADD3.X R60, PT, PT, R60, UR9, R37, P3, P2 ;  /* 0x000000093c3c7c10 */ /* 0x000fe20009fe4425 */
[----:B------:R-:W-:Y:S01]  /*1370*/  VIADD R58, R0, UR5 ;  /* 0x00000005003a7c36 */ /* 0x000fe20008000000 */
[----:B------:R-:W-:Y:S01]  /*1380*/  LOP3.LUT P0, RZ, R65, 0x1, RZ, 0xc0, !PT ;  /* 0x0000000141ff7812 */ /* 0x000fe2000780c0ff */
[----:B------:R-:W-:Y:S01]  /*1390*/  UISETP.NE.AND UP0, UPT, UR17, 0x3, UPT ;  /* 0x000000031100788c */ /* 0x000fe2000bf05270 */
[-C--:B------:R2:W5:Y:S01]  /*13a0*/  DMMA.8x8x4 R8, R20, R26.reuse, R8 ;  /* 0x0000001a1408723f */ /* 0x0805620000000008 */
[----:B------:R-:W-:Y:S02]  /*13b0*/  UIADD3 UR11, UPT, UPT, UR35, -0x1, URZ ;  /* 0xffffffff230b7890 */ /* 0x000fe4000fffe0ff */
[----:B------:R-:W-:Y:S02]  /*13c0*/  USEL UR16, UR10, 0x1000, !UP0 ;  /* 0x000010000a107887 */ /* 0x000fe4000c000000 */
[----:B------:R-:W-:Y:S02]  /*13d0*/  USEL UR17, UR17, URZ, UP0 ;  /* 0x000000ff11117287 */ /* 0x000fe40008000000 */
[----:B--2---:R-:W-:Y:S01]  /*13e0*/  @P1 IMAD.MOV.U32 R20, RZ, RZ, R61 ;  /* 0x000000ffff141224 */ /* 0x004fe200078e003d */
[----:B------:R-:W-:Y:S01]  /*13f0*/  UISETP.GT.AND UP0, UPT, UR35, -0x1, UPT ;  /* 0xffffffff2300788c */ /* 0x000fe2000bf04270 */
[----:B------:R-:W-:Y:S01]  /*1400*/  @P1 IMAD.MOV.U32 R21, RZ, RZ, R60 ;  /* 0x000000ffff151224 */ /* 0x000fe200078e003c */
[----:B------:R-:W-:Y:S01]  /*1410*/  UIADD3 UR23, UPT, UPT, UR23, 0x1, URZ ;  /* 0x0000000117177890 */ /* 0x000fe2000fffe0ff */
[----:B------:R-:W-:Y:S03]  /*1420*/  UMOV UR35, UR11 ;  /* 0x0000000b00237c82 */ /* 0x000fe60008000000 */
[----:B------:R-:W-:Y:S01]  /*1430*/  @!PT LDS RZ, [RZ] ;  /* 0x00000000fffff984 */ /* 0x000fe20000000800 */
[----:B------:R-:W-:Y:S01]  /*1440*/  @!PT LDS RZ, [RZ] ;  /* 0x00000000fffff984 */ /* 0x000fe20000000800 */
[----:B------:R-:W-:Y:S01]  /*1450*/  @!PT LDS RZ, [RZ] ;  /* 0x00000000fffff984 */ /* 0x000fe20000000800 */
[----:B------:R2:W-:Y:S01]  /*1460*/  @P1 LDGSTS.E.LTC128B.64 [R69], desc[UR18][R20.64] ;  /* 0x0000000014451fae */ /* 0x0005e2000b9a1612 */
[----:B------:R-:W-:Y:S01]  /*1470*/  IADD3 R76, P1, PT, R61, UR8, RZ ;  /* 0x000000083d4c7c10 */ /* 0x000fe2000ff3e0ff */
[C---:B------:R-:W5:Y:S01]  /*1480*/  DMMA.8x8x4 R12, R22.reuse, R26, R12 ;  /* 0x0000001a160c723f */ /* 0x040f62000000000c */
[----:B------:R-:W-:Y:S03]  /*1490*/  UISETP.NE.AND UP1, UPT, UR23, 0x3, UPT ;  /* 0x000000031700788c */ /* 0x000fe6000bf25270 */
[----:B------:R-:W-:Y:S01]  /*14a0*/  IADD3.X R77, PT, PT, R60, UR9, RZ, P1, !PT ;  /* 0x000000093c4d7c10 */ /* 0x000fe20008ffe4ff */
[----:B------:R-:W-:Y:S02]  /*14b0*/  USEL UR22, UR10, 0x1000, !UP1 ;  /* 0x000010000a167887 */ /* 0x000fe4000c800000 */
[----:B------:R-:W-:Y:S02]  /*14c0*/  USEL UR23, UR23, URZ, UP1 ;  /* 0x000000ff17177287 */ /* 0x000fe40008800000 */
[----:B------:R-:W-:Y:S02]  /*14d0*/  UIADD3 UR34, UPT, UPT, UR22, UR34, URZ ;  /* 0x0000002216227290 */ /* 0x000fe4000fffe0ff */
[----:B------:R-:W-:Y:S05]  /*14e0*/  UIADD3 UR36, UPT, UPT, UR22, UR36, URZ ;  /* 0x0000002416247290 */ /* 0x000fea000fffe0ff */
[----:B------:R3:W5:Y:S04]  /*14f0*/  DMMA.8x8x4 R16, R22, R24, R16 ;  /* 0x000000181610723f */ /* 0x0007680000000010 */
[----:B--2---:R-:W-:Y:S02]  /*1500*/  @P0 IMAD.MOV.U32 R20, RZ, RZ, R63 ;  /* 0x000000ffff140224 */ /* 0x004fe400078e003f */
[----:B------:R-:W-:-:S10]  /*1510*/  @P0 IMAD.MOV.U32 R21, RZ, RZ, R62 ;  /* 0x000000ffff150224 */ /* 0x000fd400078e003e */
[C---:B-1---5:R-:W5:Y:S01]  /*1520*/  DMMA.8x8x4 R4, R28.reuse, R32, R4 ;  /* 0x000000201c04723f */ /* 0x062f620000000004 */
[----:B---3--:R3:W-:Y:S03]  /*1530*/  @P0 LDGSTS.E.LTC128B.64 [R68+0x3000], desc[UR18][R20.64] ;  /* 0x0300000014440fae */ /* 0x0087e6000b9a1612 */
[----:B------:R-:W-:Y:S04]  /*1540*/  IADD3 R74, P0, PT, R63, UR6, RZ ;  /* 0x000000063f4a7c10 */ /* 0x000fe8000ff1e0ff */
[----:B------:R-:W-:Y:S01]  /*1550*/  IADD3.X R75, PT, PT, R62, UR7, RZ, P0, !PT ;  /* 0x000000073e4b7c10 */ /* 0x000fe200087fe4ff */
[----:B------:R-:W-:Y:S07]  /*1560*/  LDS.128 R24, [R0+UR5+0x3800] ;  /* 0x0038000500187984 */ /* 0x000fee0008000c00 */
[-C--:B------:R1:W5:Y:S04]  /*1570*/  DMMA.8x8x4 R8, R28, R34.reuse, R8 ;  /* 0x000000221c08723f */ /* 0x0803680000000008 */
[----:B-1----:R-:W-:Y:S02]  /*1580*/  SHF.R.U32.HI R29, RZ, 0x1, R64 ;  /* 0x00000001ff1d7819 */ /* 0x002fe40000011640 */
[----:B------:R-:W-:Y:S02]  /*1590*/  SHF.R.U32.HI R28, RZ, 0x1, R65 ;  /* 0x00000001ff1c7819 */ /* 0x000fe40000011641 */
[----:B------:R-:W-:Y:S02]  /*15a0*/  LOP3.LUT P3, RZ, R29, 0x1, RZ, 0xc0, !PT ;  /* 0x000000011dff7812 */ /* 0x000fe4000786c0ff */
[----:B------:R-:W-:Y:S01]  /*15b0*/  LOP3.LUT P2, RZ, R28, 0x1, RZ, 0xc0, !PT ;  /* 0x000000011cff7812 */ /* 0x000fe2000784c0ff */
[----:B---3--:R-:W1:Y:S05]  /*15c0*/  LDS.128 R20, [R0+UR4+0x800] ;  /* 0x0008000400147984 */ /* 0x008e6a0008000c00 */
[C---:B------:R-:W5:Y:S05]  /*15d0*/  DMMA.8x8x4 R12, R30.reuse, R34, R12 ;  /* 0x000000221e0c723f */ /* 0x040f6a000000000c */
[----:B------:R-:W-:Y:S02]  /*15e0*/  @P3 IMAD.MOV.U32 R28, RZ, RZ, R61 ;  /* 0x000000ffff1c3224 */ /* 0x000fe400078e003d */
[----:B------:R-:W-:Y:S05]  /*15f0*/  @P3 IMAD.MOV.U32 R29, RZ, RZ, R60 ;  /* 0x000000ffff1d3224 */ /* 0x000fea00078e003c */
[----:B------:R-:W-:Y:S01]  /*1600*/  @!PT LDS RZ, [RZ] ;  /* 0x00000000fffff984 */ /* 0x000fe20000000800 */
[----:B------:R-:W-:Y:S01]  /*1610*/  @!PT LDS RZ, [RZ] ;  /* 0x00000000fffff984 */ /* 0x000fe20000000800 */
[----:B------:R-:W-:Y:S01]  /*1620*/  @!PT LDS RZ, [RZ] ;  /* 0x00000000fffff984 */ /* 0x000fe20000000800 */
[----:B------:R2:W-:Y:S04]  /*1630*/  @P3 LDGSTS.E.LTC128B.64 [R69+0x80], desc[UR18][R28.64+0x80] ;  /* 0x000800801c453fae */ /* 0x0005e8000b9a1612 */
[----:B------:R3:W5:Y:S11]  /*1640*/  DMMA.8x8x4 R16, R30, R32, R16 ;  /* 0x000000201e10723f */ /* 0x0007760000000010 */
[----:B------:R-:W-:-:S05]  /*1650*/  @!UPT UIADD3 URZ, UPT, UPT, URZ, URZ, URZ ;  /* 0x000000fffffff290 */ /* 0x000fca000fffe0ff */
[C---:B-1---5:R-:W5:Y:S04]  /*1660*/  DMMA.8x8x4 R4, R20.reuse, R24, R4 ;  /* 0x000000181404723f */ /* 0x062f680000000004 */
[----:B--2---:R-:W-:Y:S02]  /*1670*/  @P2 IMAD.MOV.U32 R28, RZ, RZ, R63 ;  /* 0x000000ffff1c2224 */ /* 0x004fe400078e003f */
[----:B------:R-:W-:Y:S05]  /*1680*/  @P2 IMAD.MOV.U32 R29, RZ, RZ, R62 ;  /* 0x000000ffff1d2224 */ /* 0x000fea00078e003e */
[----:B---3--:R3:W-:Y:S05]  /*1690*/  @P2 LDGSTS.E.LTC128B.64 [R68+0x3080], desc[UR18][R28.64+0x80] ;  /* 0x030800801c442fae */ /* 0x0087ea000b9a1612 */
[-C--:B------:R1:W5:Y:S01]  /*16a0*/  DMMA.8x8x4 R8, R20, R26.reuse, R8 ;  /* 0x0000001a1408723f */ /* 0x0803620000000008 */
[----:B------:R-:W-:Y:S01]  /*16b0*/  LDS.128 R32, [R0+UR5+0x3c00] ;  /* 0x003c000500207984 */ /* 0x000fe20008000c00 */
[----:B------:R-:W-:Y:S02]  /*16c0*/  UIADD3 UR5, UPT, UPT, UR16, UR5, URZ ;  /* 0x0000000510057290 */ /* 0x000fe4000fffe0ff */
[--C-:B-1----:R-:W-:Y:S02]  /*16d0*/  SHF.R.U32.HI R21, RZ, 0x3, R64.reuse ;  /* 0x00000003ff157819 */ /* 0x102fe40000011640 */
[--C-:B------:R-:W-:Y:S02]  /*16e0*/  SHF.R.U32.HI R20, RZ, 0x3, R65.reuse ;  /* 0x00000003ff147819 */ /* 0x100fe40000011641 */
[----:B------:R-:W-:Y:S02]  /*16f0*/  LOP3.LUT P1, RZ, R21, 0x1, RZ, 0xc0, !PT ;  /* 0x0000000115ff7812 */ /* 0x000fe4000782c0ff */
[----:B------:R-:W-:Y:S06]  /*1700*/  LOP3.LUT P0, RZ, R20, 0x1, RZ, 0xc0, !PT ;  /* 0x0000000114ff7812 */ /* 0x000fec000780c0ff */
[C---:B------:R-:W5:Y:S01]  /*1710*/  DMMA.8x8x4 R12, R22.reuse, R26, R12 ;  /* 0x0000001a160c723f */ /* 0x040f62000000000c */
[----:B---3--:R-:W1:Y:S01]  /*1720*/  LDS.128 R28, [R0+UR4+0xc00] ;  /* 0x000c0004001c7984 */ /* 0x008e620008000c00 */
[----:B------:R-:W-:Y:S11]  /*1730*/  UIADD3 UR4, UPT, UPT, UR16, UR4, URZ ;  /* 0x0000000410047290 */ /* 0x000ff6000fffe0ff */
[----:B------:R-:W-:Y:S03]  /*1740*/  @!UPT UIADD3 URZ, UPT, UPT, URZ, URZ, URZ ;  /* 0x000000fffffff290 */ /* 0x000fe6000fffe0ff */
[----:B------:R2:W5:Y:S04]  /*1750*/  DMMA.8x8x4 R16, R22, R24, R16 ;  /* 0x000000181610723f */ /* 0x0005680000000010 */
[----:B--2---:R-:W-:Y:S02]  /*1760*/  SHF.R.U32.HI R23, RZ, 0x2, R64 ;  /* 0x00000002ff177819 */ /* 0x004fe40000011640 */
[----:B------:R-:W-:Y:S02]  /*1770*/  SHF.R.U32.HI R22, RZ, 0x2, R65 ;  /* 0x00000002ff167819 */ /* 0x000fe40000011641 */
[----:B------:R-:W-:Y:S02]  /*1780*/  LOP3.LUT P3, RZ, R23, 0x1, RZ, 0xc0, !PT ;  /* 0x0000000117ff7812 */ /* 0x000fe4000786c0ff */
[----:B------:R-:W-:Y:S11]  /*1790*/  LOP3.LUT P2, RZ, R22, 0x1, RZ, 0xc0, !PT ;  /* 0x0000000116ff7812 */ /* 0x000ff6000784c0ff */
[----:B------:R-:W-:Y:S01]  /*17a0*/  @!PT LDS RZ, [RZ] ;  /* 0x00000000fffff984 */ /* 0x000fe20000000800 */
[----:B------:R-:W-:Y:S01]  /*17b0*/  @!PT LDS RZ, [RZ] ;  /* 0x00000000fffff984 */ /* 0x000fe20000000800 */
[----:B------:R-:W-:Y:S01]  /*17c0*/  @!PT LDS RZ, [RZ] ;  /* 0x00000000fffff984 */ /* 0x000fe20000000800 */
[----:B------:R2:W-:Y:S06]  /*17d0*/  @P3 LDGSTS.E.LTC128B.64 [R69+0x800], desc[UR18][R76.64] ;  /* 0x008000004c453fae */ /* 0x0005ec000b9a1612 */
[----:B------:R2:W-:-:S01]  /*17e0*/  @P2 LDGSTS.E.LTC128B.64 [R68+0x3800], desc[UR18][R74.64] ;  /* 0x038000004a442fae */ /* 0x0005c2000b9a1612 */
[C---:B-1---5:R2:W5:Y:S05]  /*17f0*/  DMMA.8x8x4 R4, R28.reuse, R32, R4 ;  /* 0x000000201c04723f */ /* 0x06256a0000000004 */
[----:B------:R2:W-:Y:S06]  /*1800*/  @P1 LDGSTS.E.LTC128B.64 [R69+0x880], desc[UR18][R76.64+0x80] ;  /* 0x008800804c451fae */ /* 0x0005ec000b9a1612 */
[----:B------:R2:W-:Y:S01]  /*1810*/  @P0 LDGSTS.E.LTC128B.64 [R68+0x3880], desc[UR18][R74.64+0x80] ;  /* 0x038800804a440fae */ /* 0x0005e2000b9a1612 */
[----:B------:R-:W-:Y:S04]  /*1820*/  ISETP.NE.AND P0, PT, RZ, UR11, PT ;  /* 0x0000000bff007c0c */ /* 0x000fe8000bf05270 */
[----:B------:R-:W-:Y:S01]  /*1830*/  SEL R64, R64, RZ, P0 ;  /* 0x000000ff40407207 */ /* 0x000fe20000000000 */
[----:B------:R-:W0:Y:S01]  /*1840*/  LDGDEPBAR ;  /* 0x00000000000079af */ /* 0x000e220000000000 */
[-C--:B------:R2:W5:Y:S03]  /*1850*/  DMMA.8x8x4 R8, R28, R34.reuse, R8 ;  /* 0x000000221c08723f */ /* 0x0805660000000008 */
[----:B------:R-:W-:Y:S11]  /*1860*/  SEL R65, R65, RZ, P0 ;  /* 0x000000ff41417207 */ /* 0x000ff60000000000 */
[----:B------:R-:W-:Y:S02]  /*1870*/  @!UPT UIADD3 URZ, UPT, UPT, URZ, URZ, URZ ;  /* 0x000000fffffff290 */ /* 0x000fe4000fffe0ff */
[C---:B------:R2:W5:Y:S01]  /*1880*/  DMMA.8x8x4 R12, R30.reuse, R34, R12 ;  /* 0x000000221e0c723f */ /* 0x040562000000000c */
[----:B------:R-:W-:Y:S11]  /*1890*/  DEPBAR.LE SB0, 0x1 ;  /* 0x000080400000791a */ /* 0x000ff60000000000 */
[----:B------:R-:W-:Y:S04]  /*18a0*/  @!UPT UIADD3 URZ, UPT, UPT, URZ, URZ, URZ ;  /* 0x000000fffffff290 */ /* 0x000fe8000fffe0ff */
[----:B------:R2:W5:Y:S01]  /*18b0*/  DMMA.8x8x4 R16, R30, R32, R16 ;  /* 0x000000201e10723f */ /* 0x0005620000000010 */
[----:B------:R-:W-:Y:S06]  /*18c0*/  BAR.SYNC.DEFER_BLOCKING 0x0 ;  /* 0x0000000000007b1d */ /* 0x000fec0000010000 */
[----:B------:R2:W1:Y:S08]  /*18d0*/  LDS.128 R20, [R59+UR16] ;  /* 0x000000103b147984 */ /* 0x0004700008000c00 */
[----:B------:R2:W1:Y:S01]  /*18e0*/  LDS.128 R24, [R58+UR16+0x3000] ;  /* 0x003000103a187984 */ /* 0x0004620008000c00 */
[----:B------:R-:W-:Y:S08]  /*18f0*/  BRA.U UP0, `(.L_x_2) ;  /* 0xfffffff9006c7547 */ /* 0x000ff0000b83ffff */
.L_x_1:
[----:B------:R-:W0:Y:S01]  /*1900*/  LDGDEPBAR ;  /* 0x00000000000079af */ /* 0x000e220000000000 */
[----:B------:R-:W3:Y:S01]  /*1910*/  LDCU.128 UR8, c[0x0][0x3f0] ;  /* 0x00007e00ff0877ac */ /* 0x000ee20008000c00 */
[----:B-1----:R-:W-:Y:S02]  /*1920*/  SHF.R.U32.HI R20, RZ, 0x4, R54 ;  /* 0x00000004ff147819 */ /* 0x002fe40000011636 */
[----:B------:R-:W0:Y:S01]  /*1930*/  LDGDEPBAR ;  /* 0x00000000000079af */ /* 0x000e220000000000 */
[----:B------:R-:W1:Y:S01]  /*1940*/  LDCU.64 UR16, c[0x0][0x3e0] ;  /* 0x00007c00ff1077ac */ /* 0x000e620008000a00 */
[----:B------:R-:W-:Y:S02]  /*1950*/  LOP3.LUT R20, R20, 0x1, RZ, 0xc0, !PT ;  /* 0x0000000114147812 */ /* 0x000fe400078ec0ff */
[----:B------:R-:W-:Y:S01]  /*1960*/  LOP3.LUT R2, R54, 0xf, RZ, 0xc0, !PT ;  /* 0x0000000f36027812 */ /* 0x000fe200078ec0ff */
[----:B------:R-:W4:Y:S01]  /*1970*/  LDCU.128 UR4, c[0x0][0x410] ;  /* 0x00008200ff0477ac */ /* 0x000f220008000c00 */
[----:B------:R-:W-:Y:S01]  /*1980*/  ISETP.NE.U32.AND P0, PT, R53, RZ, PT ;  /* 0x000000ff3500720c */ /* 0x000fe20003f05070 */
[----:B------:R-:W-:Y:S01]  /*1990*/  IMAD R20, R57, 0x2, R20 ;  /* 0x0000000239147824 */ /* 0x000fe200078e0214 */
[----:B------:R-:W-:Y:S01]  /*19a0*/  ISETP.NE.U32.AND P3, PT, R52, RZ, PT ;  /* 0x000000ff3400720c */ /* 0x000fe20003f65070 */
[----:B------:R-:W2:Y:S01]  /*19b0*/  LDCU.64 UR22, c[0x0][0x4e8] ;  /* 0x00009d00ff1677ac */ /* 0x000ea20008000a00 */
[----:B------:R-:W-:Y:S01]  /*19c0*/  VIADD R24, R2, UR15 ;  /* 0x0000000f02187c36 */ /* 0x000fe20008000000 */
[----:B------:R-:W-:Y:S01]  /*19d0*/  ISETP.NE.U32.AND P2, PT, R51, RZ, PT ;  /* 0x000000ff3300720c */ /* 0x000fe20003f45070 */
[----:B------:R-:W-:Y:S01]  /*19e0*/  VIADD R20, R20, UR28 ;  /* 0x0000001c14147c36 */ /* 0x000fe20008000000 */
[----:B------:R-:W-:Y:S01]  /*19f0*/  ISETP.NE.U32.AND P6, PT, R50, RZ, PT ;  /* 0x000000ff3200720c */ /* 0x000fe20003fc5070 */
[----:B------:R-:W-:Y:S01]  /*1a00*/  VIADD R26, R2, UR14 ;  /* 0x0000000e021a7c36 */ /* 0x000fe20008000000 */
[----:B---3--:R-:W-:Y:S01]  /*1a10*/  UIADD3 UR34, UP0, UPT, UR8, -UR10, URZ ;  /* 0x8000000a08227290 */ /* 0x008fe2000ff1e0ff */
[----:B------:R-:W-:-:S02]  /*1a20*/  SHF.R.S32.HI R25, RZ, 0x1f, R24 ;  /* 0x0000001fff197819 */ /* 0x000fc40000011418 */
[----:B------:R-:W-:Y:S01]  /*1a30*/  SHF.R.S32.HI R3, RZ, 0x1f, R20 ;  /* 0x0000001fff037819 */ /* 0x000fe20000011414 */
[----:B------:R-:W-:Y:S01]  /*1a40*/  UIADD3.X UR28, UPT, UPT, UR9, ~UR11, URZ, UP0, !UPT ;  /* 0x8000000b091c7290 */ /* 0x000fe200087fe4ff */
[----:B------:R-:W-:Y:S01]  /*1a50*/  SHF.R.S32.HI R27, RZ, 0x1f, R26 ;  /* 0x0000001fff1b7819 */ /* 0x000fe2000001141a */
[----:B------:R-:W3:Y:S01]  /*1a60*/  LDCU.64 UR8, c[0x0][0x400] ;  /* 0x00008000ff0877ac */ /* 0x000ee20008000a00 */
[----:B-1----:R-:W-:Y:S01]  /*1a70*/  IMAD.WIDE.U32 R24, R20, UR16, R24 ;  /* 0x0000001014187c25 */ /* 0x002fe2000f8e0018 */
[----:B------:R-:W-:Y:S01]  /*1a80*/  ISETP.NE.U32.AND P1, PT, R49, RZ, PT ;  /* 0x000000ff3100720c */ /* 0x000fe20003f25070 */
[----:B------:R-:W-:-:S04]  /*1a90*/  DEPBAR.LE SB0, 0x0 ;  /* 0x000080000000791a */ /* 0x000fc80000000000 */
[----:B------:R-:W-:Y:S01]  /*1aa0*/  IMAD R21, R3, UR16, RZ ;  /* 0x0000001003157c24 */ /* 0x000fe2000f8e02ff */
[----:B------:R-:W1:Y:S01]  /*1ab0*/  LDCU.64 UR10, c[0x0][0x3e8] ;  /* 0x00007d00ff0a77ac */ /* 0x000e620008000a00 */
[----:B------:R-:W-:Y:S01]  /*1ac0*/  BAR.SYNC.DEFER_BLOCKING 0x0 ;  /* 0x0000000000007b1d */ /* 0x000fe20000010000 */
[----:B--2---:R-:W-:Y:S01]  /*1ad0*/  LEA R22, P4, R24, UR22, 0x3 ;  /* 0x0000001618167c11 */ /* 0x004fe2000f8818ff */
[----:B------:R-:W-:Y:S01]  /*1ae0*/  IMAD R21, R20, UR17, R21 ;  /* 0x0000001114157c24 */ /* 0x000fe2000f8e0215 */
[----:B----4-:R-:W-:Y:S01]  /*1af0*/  UIADD3 UR35, UP0, UPT, UR4, -UR6, URZ ;  /* 0x8000000604237290 */ /* 0x010fe2000ff1e0ff */
[----:B------:R-:W-:Y:S01]  /*1b00*/  ISETP.NE.U32.AND P5, PT, R48, RZ, PT ;  /* 0x000000ff3000720c */ /* 0x000fe20003fa5070 */
[----:B------:R-:W-:Y:S01]  /*1b10*/  UIMAD.WIDE.U32 UR36, UR27, UR16, URZ ;  /* 0x000000101b2472a5 */ /* 0x000fe2000f8e00ff */
[----:B------:R-:W-:Y:S01]  /*1b20*/  IMAD.IADD R21, R25, 0x1, R21 ;  /* 0x0000000119157824 */ /* 0x000fe200078e0215 */
[----:B------:R-:W-:Y:S01]  /*1b30*/  UIADD3.X UR22, UPT, UPT, UR5, ~UR7, URZ, UP0, !UPT ;  /* 0x8000000705167290 */ /* 0x000fe200087fe4ff */
[----:B------:R-:W2:Y:S01]  /*1b40*/  LDCU.64 UR4, c[0x0][0x4e0] ;  /* 0x00009c00ff0477ac */ /* 0x000ea20008000a00 */
[----:B---3--:R-:W-:-:S02]  /*1b50*/  IMAD R3, R3, UR8, RZ ;  /* 0x0000000803037c24 */ /* 0x008fc4000f8e02ff */
[----:B------:R-:W-:Y:S01]  /*1b60*/  LEA.HI.X R23, R24, UR23, R21, 0x3, P4 ;  /* 0x0000001718177c11 */ /* 0x000fe2000a0f1c15 */
[C---:B------:R-:W-:Y:S01]  /*1b70*/  IMAD.WIDE.U32 R26, R20.reuse, UR8, R26 ;  /* 0x00000008141a7c25 */ /* 0x040fe2000f8e001a */
[----:B------:R-:W3:Y:S01]  /*1b80*/  LDCU.64 UR6, c[0x0][0x408] ;  /* 0x00008100ff0677ac */ /* 0x000ee20008000a00 */
[----:B------:R-:W-:Y:S02]  /*1b90*/  ISETP.NE.U32.AND P4, PT, R47, RZ, PT ;  /* 0x000000ff2f00720c */ /* 0x000fe40003f85070 */
[----:B------:R-:W-:Y:S01]  /*1ba0*/  IMAD R3, R20, UR9, R3 ;  /* 0x0000000914037c24 */ /* 0x000fe2000f8e0203 */
[----:B------:R-:W-:Y:S02]  /*1bb0*/  UIMAD UR23, UR29, UR16, URZ ;  /* 0x000000101d1772a4 */ /* 0x000fe4000f8e02ff */
[----:B------:R-:W-:Y:S01]  /*1bc0*/  ULEA UR34, UP1, UR36, UR34, 0x3 ;  /* 0x0000002224227291 */ /* 0x000fe2000f8218ff */
[----:B------:R-:W-:Y:S01]  /*1bd0*/  IMAD.IADD R3, R27, 0x1, R3 ;  /* 0x000000011b037824 */ /* 0x000fe200078e0203 */
[----:B------:R-:W-:-:S02]  /*1be0*/  UIMAD UR23, UR27, UR17, UR23 ;  /* 0x000000111b1772a4 */ /* 0x000fc4000f8e0217 */
[----:B------:R-:W-:Y:S01]  /*1bf0*/  UIMAD UR29, UR29, UR8, URZ ;  /* 0x000000081d1d72a4 */ /* 0x000fe2000f8e02ff */
[----:B------:R-:W-:Y:S01]  /*1c00*/  @!PT LDS RZ, [RZ] ;  /* 0x00000000fffff984 */ /* 0x000fe20000000800 */
[----:B------:R-:W-:Y:S01]  /*1c10*/  @!PT LDS RZ, [RZ] ;  /* 0x00000000fffff984 */ /* 0x000fe20000000800 */
[----:B------:R-:W-:Y:S01]  /*1c20*/  @!PT LDS RZ, [RZ] ;  /* 0x00000000fffff984 */ /* 0x000fe20000000800 */
[----:B------:R-:W-:Y:S01]  /*1c30*/  LDGSTS.E.LTC128B.64 [R55], desc[UR18][R22.64], P0 ;  /* 0x0000000016377fae */ /* 0x000fe200081a1612 */
[----:B-1----:R-:W-:Y:S01]  /*1c40*/  IADD3 R24, P0, PT, R22, UR10, RZ ;  /* 0x0000000a16187c10 */ /* 0x002fe2000ff1e0ff */
[----:B------:R-:W-:Y:S02]  /*1c50*/  UIADD3 UR23, UPT, UPT, UR37, UR23, URZ ;  /* 0x0000001725177290 */ /* 0x000fe4000fffe0ff */
[----:B------:R-:W-:Y:S01]  /*1c60*/  LDGSTS.E.LTC128B.64 [R55+0x80], desc[UR18][R22.64+0x80], P3 ;  /* 0x0008008016377fae */ /* 0x000fe200099a1612 */
[----:B------:R-:W-:Y:S01]  /*1c70*/  IADD3.X R25, PT, PT, R23, UR11, RZ, P0, !PT ;  /* 0x0000000b17197c10 */ /* 0x000fe200087fe4ff */
[----:B------:R-:W-:Y:S01]  /*1c80*/  ULEA.HI.X UR23, UR36, UR28, UR23, 0x3, UP1 ;  /* 0x0000001c24177291 */ /* 0x000fe200088f1c17 */
[----:B--2---:R-:W-:Y:S01]  /*1c90*/  LEA R2, P0, R26, UR4, 0x3 ;  /* 0x000000041a027c11 */ /* 0x004fe2000f8018ff */
[----:B------:R-:W-:Y:S01]  /*1ca0*/  UIMAD UR29, UR27, UR9, UR29 ;  /* 0x000000091b1d72a4 */ /* 0x000fe2000f8e021d */
[----:B------:R-:W-:Y:S01]  /*1cb0*/  ISETP.NE.U32.AND P3, PT, R46, RZ, PT ;  /* 0x000000ff2e00720c */ /* 0x000fe20003f65070 */
[----:B------:R-:W-:Y:S01]  /*1cc0*/  LDGSTS.E.LTC128B.64 [R55+0x800], desc[UR18][R24.64], P2 ;  /* 0x0080000018377fae */ /* 0x000fe200091a1612 */
[----:B------:R-:W-:Y:S01]  /*1cd0*/  LEA.HI.X R3, R26, UR5, R3, 0x3, P0 ;  /* 0x000000051a037c11 */ /* 0x000fe200080f1c03 */
[----:B------:R-:W-:Y:S01]  /*1ce0*/  UIMAD.WIDE.U32 UR4, UR27, UR8, URZ ;  /* 0x000000081b0472a5 */ /* 0x000fe2000f8e00ff */
[----:B------:R-:W-:Y:S01]  /*1cf0*/  ISETP.NE.U32.AND P2, PT, R45, RZ, PT ;  /* 0x000000ff2d00720c */ /* 0x000fe20003f45070 */
[----:B------:R1:W-:Y:S01]  /*1d00*/  LDGSTS.E.LTC128B.64 [R55+0x880], desc[UR18][R24.64+0x80], P6 ;  /* 0x0088008018377fae */ /* 0x0003e2000b1a1612 */
[----:B------:R-:W-:Y:S01]  /*1d10*/  ISETP.NE.U32.AND P0, PT, R44, RZ, PT ;  /* 0x000000ff2c00720c */ /* 0x000fe20003f05070 */
[----:B------:R-:W-:Y:S01]  /*1d20*/  ULEA UR35, UP0, UR4, UR35, 0x3 ;  /* 0x0000002304237291 */ /* 0x000fe2000f8018ff */
[----:B------:R-:W-:Y:S01]  /*1d30*/  ISETP.NE.U32.AND P6, PT, R43, RZ, PT ;  /* 0x000000ff2b00720c */ /* 0x000fe20003fc5070 */
[----:B------:R-:W-:Y:S01]  /*1d40*/  LDGSTS.E.LTC128B.64 [R55+0x3000], desc[UR18][R2.64], P1 ;  /* 0x0300000002377fae */ /* 0x000fe200089a1612 */
[----:B---3--:R-:W-:Y:S01]  /*1d50*/  IADD3 R20, P1, PT, R2, UR6, RZ ;  /* 0x0000000602147c10 */ /* 0x008fe2000ff3e0ff */
[----:B------:R-:W-:-:S02]  /*1d60*/  UIADD3 UR29, UPT, UPT, UR5, UR29, URZ ;  /* 0x0000001d051d7290 */ /* 0x000fc4000fffe0ff */
[----:B------:R2:W-:Y:S01]  /*1d70*/  LDGSTS.E.LTC128B.64 [R55+0x3080], desc[UR18][R2.64+0x80], P5 ;  /* 0x0308008002377fae */ /* 0x0005e2000a9a1612 */
[----:B------:R-:W-:Y:S01]  /*1d80*/  IADD3.X R21, PT, PT, R3, UR7, RZ, P1, !PT ;  /* 0x0000000703157c10 */ /* 0x000fe20008ffe4ff */
[----:B------:R-:W-:Y:S01]  /*1d90*/  ULEA.HI.X UR22, UR4, UR22, UR29, 0x3, UP0 ;  /* 0x0000001604167291 */ /* 0x000fe200080f1c1d */
[----:B------:R-:W-:Y:S01]  /*1da0*/  ISETP.NE.U32.AND P5, PT, R42, RZ, PT ;  /* 0x000000ff2a00720c */ /* 0x000fe20003fa5070 */
[----:B------:R-:W-:Y:S02]  /*1db0*/  UISETP.GE.AND UP0, UPT, UR31, 0x10, UPT ;  /* 0x000000101f00788c */ /* 0x000fe4000bf06270 */
[----:B------:R-:W-:Y:S01]  /*1dc0*/  LDGSTS.E.LTC128B.64 [R55+0x3800], desc[UR18][R20.64], P4 ;  /* 0x0380000014377fae */ /* 0x000fe2000a1a1612 */
[----:B------:R-:W-:-:S03]  /*1dd0*/  ISETP.NE.U32.AND P4, PT, R41, RZ, PT ;  /* 0x000000ff2900720c */ /* 0x000fc60003f85070 */
[----:B------:R3:W-:Y:S01]  /*1de0*/  LDGSTS.E.LTC128B.64 [R55+0x3880], desc[UR18][R20.64+0x80], P3 ;  /* 0x0388008014377fae */ /* 0x0007e200099a1612 */
[----:B------:R-:W-:-:S03]  /*1df0*/  ISETP.NE.U32.AND P3, PT, R40, RZ, PT ;  /* 0x000000ff2800720c */ /* 0x000fc60003f65070 */
[----:B------:R-:W0:Y:S01]  /*1e00*/  LDGDEPBAR ;  /* 0x00000000000079af */ /* 0x000e220000000000 */
[----:B-1----:R-:W-:-:S04]  /*1e10*/  IADD3 R24, P1, PT, R24, UR34, RZ ;  /* 0x0000002218187c10 */ /* 0x002fc8000ff3e0ff */
[----:B------:R-:W-:Y:S02]  /*1e20*/  IADD3.X R25, PT, PT, R25, UR23, RZ, P1, !PT ;  /* 0x0000001719197c10 */ /* 0x000fe40008ffe4ff */
[----:B--2---:R-:W-:-:S03]  /*1e30*/  IADD3 R2, P1, PT, R24, UR10, RZ ;  /* 0x0000000a18027c10 */ /* 0x004fc6000ff3e0ff */
[----:B------:R1:W-:Y:S01]  /*1e40*/  LDGSTS.E.LTC128B.64 [R55+0x1000], desc[UR18][R24.64], P2 ;  /* 0x0100000018377fae */ /* 0x0003e200091a1612 */
[----:B------:R-:W-:Y:S02]  /*1e50*/  ISETP.NE.U32.AND P2, PT, R39, RZ, PT ;  /* 0x000000ff2700720c */ /* 0x000fe40003f45070 */
[----:B------:R-:W-:Y:S01]  /*1e60*/  IADD3.X R3, PT, PT, R25, UR11, RZ, P1, !PT ;  /* 0x0000000b19037c10 */ /* 0x000fe20008ffe4ff */
[----:B------:R1:W-:Y:S01]  /*1e70*/  LDGSTS.E.LTC128B.64 [R55+0x1080], desc[UR18][R24.64+0x80], P0 ;  /* 0x0108008018377fae */ /* 0x0003e200081a1612 */
[----:B------:R-:W-:Y:S02]  /*1e80*/  IADD3 R22, P0, PT, R20, UR35, RZ ;  /* 0x0000002314167c10 */ /* 0x000fe4000ff1e0ff */
[----:B------:R-:W-:Y:S01]  /*1e90*/  ISETP.NE.U32.AND P1, PT, R38, RZ, PT ;  /* 0x000000ff2600720c */ /* 0x000fe20003f25070 */
[----:B------:R1:W-:Y:S01]  /*1ea0*/  LDGSTS.E.LTC128B.64 [R55+0x1800], desc[UR18][R2.64], P6 ;  /* 0x0180000002377fae */ /* 0x0003e2000b1a1612 */
[----:B------:R-:W-:Y:S02]  /*1eb0*/  IADD3.X R23, PT, PT, R21, UR22, RZ, P0, !PT ;  /* 0x0000001615177c10 */ /* 0x000fe400087fe4ff */
[----:B---3--:R-:W-:Y:S01]  /*1ec0*/  IADD3 R20, P0, PT, R22, UR6, RZ ;  /* 0x0000000616147c10 */ /* 0x008fe2000ff1e0ff */
[----:B------:R1:W-:Y:S03]  /*1ed0*/  LDGSTS.E.LTC128B.64 [R55+0x1880], desc[UR18][R2.64+0x80], P5 ;  /* 0x0188008002377fae */ /* 0x0003e6000a9a1612 */
[----:B------:R-:W-:Y:S01]  /*1ee0*/  IADD3.X R21, PT, PT, R23, UR7, RZ, P0, !PT ;  /* 0x0000000717157c10 */ /* 0x000fe200087fe4ff */
[----:B------:R1:W-:Y:S04]  /*1ef0*/  LDGSTS.E.LTC128B.64 [R55+0x4000], desc[UR18][R22.64], P4 ;  /* 0x0400000016377fae */ /* 0x0003e8000a1a1612 */
[----:B------:R1:W-:Y:S04]  /*1f00*/  LDGSTS.E.LTC128B.64 [R55+0x4080], desc[UR18][R22.64+0x80], P3 ;  /* 0x0408008016377fae */ /* 0x0003e800099a1612 */
[----:B------:R1:W-:Y:S04]  /*1f10*/  LDGSTS.E.LTC128B.64 [R55+0x4800], desc[UR18][R20.64], P2 ;  /* 0x0480000014377fae */ /* 0x0003e800091a1612 */
[----:B------:R1:W-:Y:S04]  /*1f20*/  LDGSTS.E.LTC128B.64 [R55+0x4880], desc[UR18][R20.64+0x80], P1 ;  /* 0x0488008014377fae */ /* 0x0003e800089a1612 */
[----:B------:R-:W0:Y:S01]  /*1f30*/  LDGDEPBAR ;  /* 0x00000000000079af */ /* 0x000e220000000000 */
[----:B------:R-:W-:-:S04]  /*1f40*/  DEPBAR.LE SB0, 0x1 ;  /* 0x000080400000791a */ /* 0x000fc80000000000 */
[----:B------:R-:W-:Y:S06]  /*1f50*/  BAR.SYNC.DEFER_BLOCKING 0x0 ;  /* 0x0000000000007b1d */ /* 0x000fec0000010000 */
[----:B------:R-:W-:Y:S05]  /*1f60*/  BRA.U !UP0, `(.L_x_3) ;  /* 0x0000000908007547 */ /* 0x000fea000b800000 */
[----:B------:R2:W3:Y:S01]  /*1f70*/  LDS.128 R44, [R0+UR32+0x3000] ;  /* 0x00300020002c7984 */ /* 0x0004e20008000c00 */
[----:B-1----:R-:W1:Y:S01]  /*1f80*/  LDC.64 R20, c[0x0][0x3f0] ;  /* 0x0000fc00ff147b82 */ /* 0x002e620000000a00 */
[----:B------:R-:W-:Y:S01]  /*1f90*/  IMAD.MOV.U32 R49, RZ, RZ, R24 ;  /* 0x000000ffff317224 */ /* 0x000fe200078e0018 */
[----:B------:R-:W-:Y:S01]  /*1fa0*/  MOV R51, R22 ;  /* 0x0000001600337202 */ /* 0x000fe20000000f00 */
[----:B------:R2:W1:Y:S01]  /*1fb0*/  LDS.128 R40, [R0+UR33] ;  /* 0x0000002100287984 */ /* 0x0004620008000c00 */
[----:B------:R-:W-:Y:S01]  /*1fc0*/  IMAD.MOV.U32 R48, RZ, RZ, R25 ;  /* 0x000000ffff307224 */ /* 0x000fe200078e0019 */
[----:B------:R-:W-:Y:S01]  /*1fd0*/  MOV R50, R23 ;  /* 0x0000001700327202 */ /* 0x000fe20000000f00 */
[----:B------:R-:W1:Y:S02]  /*1fe0*/  LDCU.64 UR6, c[0x0][0x3e8] ;  /* 0x00007d00ff0677ac */ /* 0x000e640008000a00 */
[----:B------:R-:W1:Y:S01]  /*1ff0*/  LDC.64 R2, c[0x0][0x410] ;  /* 0x00010400ff027b82 */ /* 0x000e620000000a00 */
[----:B------:R-:W1:Y:S01]  /*2000*/  LDCU.64 UR4, c[0x0][0x408] ;  /* 0x00008100ff0477ac */ /* 0x000e620008000a00 */
[----:B------:R-:W-:Y:S01]  /*2010*/  UMOV UR11, URZ ;  /* 0x000000ff000b7c82 */ /* 0x000fe20008000000 */
[----:B------:R-:W-:Y:S01]  /*2020*/  UMOV UR17, 0x2 ;  /* 0x0000000200117882 */ /* 0x000fe20000000000 */
[----:B------:R-:W-:Y:S01]  /*2030*/  UMOV UR23, 0x2000 ;  /* 0x0000200000177882 */ /* 0x000fe20000000000 */
[----:B------:R-:W-:Y:S01]  /*2040*/  UMOV UR22, 0x2000 ;  /* 0x0000200000167882 */ /* 0x000fe20000000000 */
[----:B------:R-:W-:-:S05]  /*2050*/  UMOV UR8, 0xffffe000 ;  /* 0xffffe00000087882 */ /* 0x000fca0000000000 */
.L_x_4:
[----:B------:R-:W-:Y:S01]  /*2060*/  LDS.128 R36, [R0+UR33+0x400] ;  /* 0x0004002100247984 */ /* 0x000fe20008000c00 */
[----:B------:R-:W-:Y:S01]  /*2070*/  LOP3.LUT P5, RZ, R67, 0x1, RZ, 0xc0, !PT ;  /* 0x0000000143ff7812 */ /* 0x000fe200078ac0ff */
[----:B------:R-:W-:Y:S01]  /*2080*/  VIADD R23, R55, UR23 ;  /* 0x0000001737177c36 */ /* 0x000fe20008000000 */
[----:B------:R-:W-:Y:S01]  /*2090*/  LOP3.LUT P4, RZ, R66, 0x1, RZ, 0xc0, !PT ;  /* 0x0000000142ff7812 */ /* 0x000fe2000788c0ff */
[----:B------:R-:W4:Y:S01]  /*20a0*/  LDS.128 R32, [R0+UR32+0x3400] ;  /* 0x0034002000207984 */ /* 0x000f220008000c00 */
[----:B-1----:R-:W-:Y:S01]  /*20b0*/  IADD3 R49, P3, P2, R49, UR6, R20 ;  /* 0x0000000631317c10 */ /* 0x002fe2000fa7e014 */
[----:B------:R-:W-:Y:S01]  /*20c0*/  VIADD R22, R55, UR22 ;  /* 0x0000001637167c36 */ /* 0x000fe20008000000 */
[----:B------:R-:W-:Y:S01]  /*20d0*/  IADD3 R51, P1, P0, R51, UR4, R2 ;  /* 0x0000000433337c10 */ /* 0x000fe2000f83e002 */
[----:B------:R-:W-:-:S04]  /*20e0*/  DEPBAR.LE SB5, 0x3 ;  /* 0x0000d0c00000791a */ /* 0x000fc80000000000 */
[----:B---3--:R-:W5:Y:S01]  /*20f0*/  DMMA.8x8x4 R4, R40, R44, R4 ;  /* 0x0000002c2804723f */ /* 0x008f620000000004 */
[----:B------:R-:W-:Y:S01]  /*2100*/  IADD3.X R48, PT, PT, R48, UR7, R21, P3, P2 ;  /* 0x0000000730307c10 */ /* 0x000fe20009fe4415 */
[----:B------:R-:W-:Y:S01]  /*2110*/  UIADD3 UR11, UPT, UPT, UR11, 0x1, URZ ;  /* 0x000000010b0b7890 */ /* 0x000fe2000fffe0ff */
[----:B------:R-:W-:Y:S01]  /*2120*/  IADD3.X R50, PT, PT, R50, UR5, R3, P1, P0 ;  /* 0x0000000532327c10 */ /* 0x000fe20008fe0403 */
[----:B------:R-:W-:Y:S01]  /*2130*/  UIADD3 UR9, UPT, UPT, UR30, -0x1, URZ ;  /* 0xffffffff1e097890 */ /* 0x000fe2000fffe0ff */
[----:B------:R-:W-:Y:S01]  /*2140*/  @P5 IMAD.MOV.U32 R26, RZ, RZ, R49 ;  /* 0x000000ffff1a5224 */ /* 0x000fe200078e0031 */
[----:B------:R-:W-:Y:S01]  /*2150*/  UISETP.NE.AND UP0, UPT, UR11, 0x3, UPT ;  /* 0x000000030b00788c */ /* 0x000fe2000bf05270 */
[----:B------:R-:W-:Y:S01]  /*2160*/  @P5 IMAD.MOV.U32 R27, RZ, RZ, R48 ;  /* 0x000000ffff1b5224 */ /* 0x000fe200078e0030 */
[----:B------:R-:W-:Y:S01]  /*2170*/  UIADD3 UR17, UPT, UPT, UR17, 0x1, URZ ;  /* 0x0000000111117890 */ /* 0x000fe2000fffe0ff */
[----:B------:R-:W-:Y:S01]  /*2180*/  @P4 IMAD.MOV.U32 R24, RZ, RZ, R51 ;  /* 0x000000ffff184224 */ /* 0x000fe200078e0033 */
[----:B------:R-:W-:Y:S01]  /*2190*/  USEL UR10, UR8, 0x1000, !UP0 ;  /* 0x00001000080a7887 */ /* 0x000fe2000c000000 */
[----:B------:R-:W-:Y:S01]  /*21a0*/  @P4 IMAD.MOV.U32 R25, RZ, RZ, R50 ;  /* 0x000000ffff194224 */ /* 0x000fe200078e0032 */
[----:B------:R-:W-:Y:S01]  /*21b0*/  @!PT LDS RZ, [RZ] ;  /* 0x00000000fffff984 */ /* 0x000fe20000000800 */
[----:B------:R-:W-:Y:S01]  /*21c0*/  @!PT LDS RZ, [RZ] ;  /* 0x00000000fffff984 */ /* 0x000fe20000000800 */
[----:B------:R-:W-:Y:S01]  /*21d0*/  @!PT LDS RZ, [RZ] ;  /* 0x00000000fffff984 */ /* 0x000fe20000000800 */
[----:B------:R-:W-:Y:S01]  /*21e0*/  @P5 LDGSTS.E.LTC128B.64 [R23], desc[UR18][R26.64] ;  /* 0x000000001a175fae */ /* 0x000fe2000b9a1612 */
[----:B------:R-:W-:Y:S01]  /*21f0*/  USEL UR11, UR11, URZ, UP0 ;  /* 0x000000ff0b0b7287 */ /* 0x000fe20008000000 */
[----:B------:R-:W-:-:S04]  /*2200*/  DEPBAR.LE SB5, 0x3 ;  /* 0x0000d0c00000791a */ /* 0x000fc80000000000 */
[----:B------:R-:W5:Y:S01]  /*2210*/  DMMA.8x8x4 R8, R40, R46, R8 ;  /* 0x0000002e2808723f */ /* 0x000f620000000008 */
[----:B------:R1:W-:Y:S01]  /*2220*/  @P4 LDGSTS.E.LTC128B.64 [R22+0x3000], desc[UR18][R24.64] ;  /* 0x0300000018164fae */ /* 0x0003e2000b9a1612 */
[----:B------:R-:W-:Y:S02]  /*2230*/  UISETP.GT.AND UP0, UPT, UR30, -0x1, UPT ;  /* 0xffffffff1e00788c */ /* 0x000fe4000bf04270 */
[----:B------:R-:W-:Y:S01]  /*2240*/  UISETP.NE.AND UP1, UPT, UR17, 0x3, UPT ;  /* 0x000000031100788c */ /* 0x000fe2000bf25270 */
[----:B------:R-:W-:Y:S01]  /*2250*/  LDS.128 R28, [R0+UR33+0x800] ;  /* 0x00080021001c7984 */ /* 0x000fe20008000c00 */
[----:B------:R-:W-:Y:S02]  /*2260*/  UMOV UR30, UR9 ;  /* 0x00000009001e7c82 */ /* 0x000fe40008000000 */
[----:B------:R-:W-:Y:S02]  /*2270*/  USEL UR16, UR8, 0x1000, !UP1 ;  /* 0x0000100008107887 */ /* 0x000fe4000c800000 */
[----:B------:R-:W-:-:S02]  /*2280*/  USEL UR17, UR17, URZ, UP1 ;  /* 0x000000ff11117287 */ /* 0x000fc40008800000 */
[----:B------:R-:W-:Y:S02]  /*2290*/  UIADD3 UR22, UPT, UPT, UR16, UR22, URZ ;  /* 0x0000001610167290 */ /* 0x000fe4000fffe0ff */
[----:B------:R-:W-:Y:S01]  /*22a0*/  UIADD3 UR23, UPT, UPT, UR16, UR23, URZ ;  /* 0x0000001710177290 */ /* 0x000fe2000fffe0ff */
[----:B------:R-:W-:-:S04]  /*22b0*/  DEPBAR.LE SB5, 0x3 ;  /* 0x0000d0c00000791a */ /* 0x000fc80000000000 */
[----:B------:R-:W5:Y:S01]  /*22c0*/  DMMA.8x8x4 R12, R42, R46, R12 ;  /* 0x0000002e2a0c723f */ /* 0x000f62000000000c */
[----:B-1----:R-:W1:Y:S01]  /*22d0*/  LDS.128 R24, [R0+UR32+0x3800] ;  /* 0x0038002000187984 */ /* 0x002e620008000c00 */
[----:B------:R-:W-:-:S14]  /*22e0*/  DEPBAR.LE SB5, 0x3 ;  /* 0x0000d0c00000791a */ /* 0x000fdc0000000000 */
[----:B------:R3:W5:Y:S02]  /*22f0*/  DMMA.8x8x4 R16, R42, R44, R16 ;  /* 0x0000002c2a10723f */ /* 0x0007640000000010 */
[----:B---3--:R-:W-:Y:S01]  /*2300*/  VIADD R44, R0, UR32 ;  /* 0x00000020002c7c36 */ /* 0x008fe20008000000 */
[----:B------:R-:W-:-:S13]  /*2310*/  DEPBAR.LE SB5, 0x3 ;  /* 0x0000d0c00000791a */ /* 0x000fda0000000000 */
[----:B----4-:R-:W5:Y:S01]  /*2320*/  DMMA.8x8x4 R4, R36, R32, R4 ;  /* 0x000000202404723f */ /* 0x010f620000000004 */
[----:B------:R-:W-:-:S15]  /*2330*/  DEPBAR.LE SB5, 0x3 ;  /* 0x0000d0c00000791a */ /* 0x000fde0000000000 */
[----:B------:R-:W5:Y:S01]  /*2340*/  DMMA.8x8x4 R8, R36, R34, R8 ;  /* 0x000000222408723f */ /* 0x000f620000000008 */
[----:B------:R-:W-:-:S15]  /*2350*/  DEPBAR.LE SB5, 0x3 ;  /* 0x0000d0c00000791a */ /* 0x000fde0000000000 */
[----:B------:R-:W5:Y:S01]  /*2360*/  DMMA.8x8x4 R12, R38, R34, R12 ;  /* 0x00000022260c723f */ /* 0x000f62000000000c */
[----:B------:R-:W-:-:S15]  /*2370*/  DEPBAR.LE SB5, 0x3 ;  /* 0x0000d0c00000791a */ /* 0x000fde0000000000 */
[----:B------:R3:W5:Y:S02]  /*2380*/  DMMA.8x8x4 R36, R38, R32, R16 ;  /* 0x000000202624723f */ /* 0x0007640000000010 */
[----:B---3--:R-:W-:Y:S02]  /*2390*/  SHF.R.U32.HI R16, RZ, 0x1, R67 ;  /* 0x00000001ff107819 */ /* 0x008fe40000011643 */
[----:B------:R-:W-:Y:S02]  /*23a0*/  SHF.R.U32.HI R17, RZ, 0x1, R66 ;  /* 0x00000001ff117819 */ /* 0x000fe40000011642 */
[----:B------:R-:W-:Y:S02]  /*23b0*/  LOP3.LUT P1, RZ, R16, 0x1, RZ, 0xc0, !PT ;  /* 0x0000000110ff7812 */ /* 0x000fe4000782c0ff */
[----:B------:R-:W-:Y:S01]  /*23c0*/  LOP3.LUT P0, RZ, R17, 0x1, RZ, 0xc0, !PT ;  /* 0x0000000111ff7812 */ /* 0x000fe2000780c0ff */
[----:B------:R-:W-:-:S07]  /*23d0*/  DEPBAR.LE SB5, 0x3 ;  /* 0x0000d0c00000791a */ /* 0x000fce0000000000 */
[----:B-1----:R-:W5:Y:S03]  /*23e0*/  DMMA.8x8x4 R4, R28, R24, R4 ;  /* 0x000000181c04723f */ /* 0x002f660000000004 */
[----:B------:R-:W-:Y:S02]  /*23f0*/  @P1 IMAD.MOV.U32 R16, RZ, RZ, R49 ;  /* 0x000000ffff101224 */ /* 0x000fe400078e0031 */
[----:B------:R-:W-:-:S05]  /*2400*/  @P1 IMAD.MOV.U32 R17, RZ, RZ, R48 ;  /* 0x000000ffff111224 */ /* 0x000fca00078e0030 */
[----:B------:R-:W-:Y:S01]  /*2410*/  @!PT LDS RZ, [RZ] ;  /* 0x00000000fffff984 */ /* 0x000fe20000000800 */
[----:B------:R-:W-:Y:S01]  /*2420*/  @!PT LDS RZ, [RZ] ;  /* 0x00000000fffff984 */ /* 0x000fe20000000800 */
[----:B------:R-:W-:Y:S01]  /*2430*/  @!PT LDS RZ, [RZ] ;  /* 0x00000000fffff984 */ /* 0x000fe20000000800 */
[----:B------:R1:W-:Y:S01]  /*2440*/  @P1 LDGSTS.E.LTC128B.64 [R23+0x80], desc[UR18][R16.64+0x80] ;  /* 0x0008008010171fae */ /* 0x0003e2000b9a1612 */
[----:B------:R-:W-:-:S04]  /*2450*/  IADD3 R40, P1, PT, R49, UR6, RZ ;  /* 0x0000000631287c10 */ /* 0x000fc8000ff3e0ff */
[----:B------:R-:W-:Y:S01]  /*2460*/  IADD3.X R41, PT, PT, R48, UR7, RZ, P1, !PT ;  /* 0x0000000730297c10 */ /* 0x000fe20008ffe4ff */
[----:B------:R-:W-:-:S04]  /*2470*/  DEPBAR.LE SB5, 0x3 ;  /* 0x0000d0c00000791a */ /* 0x000fc80000000000 */
[----:B------:R3:W5:Y:S02]  /*2480*/  DMMA.8x8x4 R8, R28, R26, R8 ;  /* 0x0000001a1c08723f */ /* 0x0007640000000008 */
[----:B---3--:R-:W-:Y:S02]  /*2490*/  SHF.R.U32.HI R29, RZ, 0x2, R67 ;  /* 0x00000002ff1d7819 */ /* 0x008fe40000011643 */
[----:B------:R-:W-:Y:S02]  /*24a0*/  SHF.R.U32.HI R28, RZ, 0x2, R66 ;  /* 0x00000002ff1c7819 */ /* 0x000fe40000011642 */
[----:B------:R-:W-:Y:S02]  /*24b0*/  LOP3.LUT P5, RZ, R29, 0x1, RZ, 0xc0, !PT ;  /* 0x000000011dff7812 */ /* 0x000fe400078ac0ff */
[----:B------:R-:W-:Y:S01]  /*24c0*/  LOP3.LUT P4, RZ, R28, 0x1, RZ, 0xc0, !PT ;  /* 0x000000011cff7812 */ /* 0x000fe2000788c0ff */
[----:B------:R-:W-:-:S07]  /*24d0*/  DEPBAR.LE SB5, 0x3 ;  /* 0x0000d0c00000791a */ /* 0x000fce0000000000 */
[----:B------:R3:W5:Y:S02]  /*24e0*/  DMMA.8x8x4 R12, R30, R26, R12 ;  /* 0x0000001a1e0c723f */ /* 0x000764000000000c */
[----:B---3--:R-:W-:Y:S02]  /*24f0*/  SHF.R.U32.HI R27, RZ, 0x3, R67 ;  /* 0x00000003ff1b7819 */ /* 0x008fe40000011643 */
[----:B------:R-:W-:Y:S01]  /*2500*/  SHF.R.U32.HI R26, RZ, 0x3, R66 ;  /* 0x00000003ff1a7819 */ /* 0x000fe20000011642 */
[----:B-1----:R-:W-:Y:S01]  /*2510*/  @P0 IMAD.MOV.U32 R16, RZ, RZ, R51 ;  /* 0x000000ffff100224 */ /* 0x002fe200078e0033 */
[----:B------:R-:W-:Y:S01]  /*2520*/  LOP3.LUT P3, RZ, R27, 0x1, RZ, 0xc0, !PT ;  /* 0x000000011bff7812 */ /* 0x000fe2000786c0ff */
[----:B------:R-:W-:Y:S01]  /*2530*/  @P0 IMAD.MOV.U32 R17, RZ, RZ, R50 ;  /* 0x000000ffff110224 */ /* 0x000fe200078e0032 */
[----:B------:R-:W-:-:S04]  /*2540*/  LOP3.LUT P2, RZ, R26, 0x1, RZ, 0xc0, !PT ;  /* 0x000000011aff7812 */ /* 0x000fc8000784c0ff */
[----:B------:R1:W-:Y:S01]  /*2550*/  @P0 LDGSTS.E.LTC128B.64 [R22+0x3080], desc[UR18][R16.64+0x80] ;  /* 0x0308008010160fae */ /* 0x0003e2000b9a1612 */
[----:B------:R-:W-:-:S03]  /*2560*/  IADD3 R28, P0, PT, R51, UR4, RZ ;  /* 0x00000004331c7c10 */ /* 0x000fc6000ff1e0ff */
[----:B------:R-:W-:Y:S01]  /*2570*/  LDS.128 R32, [R0+UR33+0xc00] ;  /* 0x000c002100207984 */ /* 0x000fe20008000c00 */
[----:B------:R-:W-:Y:S01]  /*2580*/  IADD3.X R29, PT, PT, R50, UR5, RZ, P0, !PT ;  /* 0x00000005321d7c10 */ /* 0x000fe200087fe4ff */
[----:B------:R-:W-:-:S04]  /*2590*/  DEPBAR.LE SB5, 0x3 ;  /* 0x0000d0c00000791a */ /* 0x000fc80000000000 */
[----:B------:R-:W5:Y:S01]  /*25a0*/  DMMA.8x8x4 R24, R30, R24, R36 ;  /* 0x000000181e18723f */ /* 0x000f620000000024 */
[----:B------:R-:W-:-:S04]  /*25b0*/  ISETP.NE.AND P0, PT, RZ, UR9, PT ;  /* 0x00000009ff007c0c */ /* 0x000fc8000bf05270 */
[----:B------:R-:W-:Y:S02]  /*25c0*/  SEL R67, R67, RZ, P0 ;  /* 0x000000ff43437207 */ /* 0x000fe40000000000 */
[----:B------:R-:W-:Y:S01]  /*25d0*/  SEL R66, R66, RZ, P0 ;  /* 0x000000ff42427207 */ /* 0x000fe20000000000 */
[----:B-1----:R-:W1:Y:S01]  /*25e0*/  LDS.128 R16, [R0+UR32+0x3c00] ;  /* 0x003c002000107984 */ /* 0x002e620008000c00 */
[----:B------:R-:W-:-:S03]  /*25f0*/  UIADD3 UR32, UPT, UPT, UR10, UR32, URZ ;  /* 0x000000200a207290 */ /* 0x000fc6000fffe0ff */
[----:B------:R-:W-:Y:S01]  /*2600*/  @!PT LDS RZ, [RZ] ;  /* 0x00000000fffff984 */ /* 0x000fe20000000800 */
[----:B------:R-:W-:Y:S01]  /*2610*/  @!PT LDS RZ, [RZ] ;  /* 0x00000000fffff984 */ /* 0x000fe20000000800 */
[----:B------:R-:W-:Y:S01]  /*2620*/  @!PT LDS RZ, [RZ] ;  /* 0x00000000fffff984 */ /* 0x000fe20000000800 */
[----:B------:R-:W-:Y:S04]  /*2630*/  @P5 LDGSTS.E.LTC128B.64 [R23+0x800], desc[UR18][R40.64] ;  /* 0x0080000028175fae */ /* 0x000fe8000b9a1612 */
[----:B------:R-:W-:Y:S04]  /*2640*/  @P4 LDGSTS.E.LTC128B.64 [R22+0x3800], desc[UR18][R28.64] ;  /* 0x038000001c164fae */ /* 0x000fe8000b9a1612 */
[----:B------:R3:W-:Y:S04]  /*2650*/  @P3 LDGSTS.E.LTC128B.64 [R23+0x880], desc[UR18][R40.64+0x80] ;  /* 0x0088008028173fae */ /* 0x0007e8000b9a1612 */
[----:B------:R2:W-:Y:S04]  /*2660*/  @P2 LDGSTS.E.LTC128B.64 [R22+0x3880], desc[UR18][R28.64+0x80] ;  /* 0x038800801c162fae */ /* 0x0005e8000b9a1612 */
[----:B------:R-:W0:Y:S01]  /*2670*/  LDGDEPBAR ;  /* 0x00000000000079af */ /* 0x000e220000000000 */
[----:B---3--:R-:W-:Y:S01]  /*2680*/  VIADD R40, R0, UR33 ;  /* 0x0000002100287c36 */ /* 0x008fe20008000000 */
[----:B------:R-:W-:-:S04]  /*2690*/  DEPBAR.LE SB5, 0x3 ;  /* 0x0000d0c00000791a */ /* 0x000fc80000000000 */
[----:B-1----:R2:W5:Y:S01]  /*26a0*/  DMMA.8x8x4 R4, R32, R16, R4 ;  /* 0x000000102004723f */ /* 0x0025620000000004 */
[----:B------:R-:W-:Y:S01]  /*26b0*/  UIADD3 UR33, UPT, UPT, UR10, UR33, URZ ;  /* 0x000000210a217290 */ /* 0x000fe2000fffe0ff */
[----:B------:R-:W-:-:S04]  /*26c0*/  DEPBAR.LE SB0, 0x1 ;  /* 0x000080400000791a */ /* 0x000fc80000000000 */
[----:B------:R-:W-:Y:S06]  /*26d0*/  BAR.SYNC.DEFER_BLOCKING 0x0 ;  /* 0x0000000000007b1d */ /* 0x000fec0000010000 */
[----:B------:R-:W-:-:S04]  /*26e0*/  DEPBAR.LE SB5, 0x3 ;  /* 0x0000d0c00000791a */ /* 0x000fc80000000000 */
[----:B------:R2:W5:Y:S01]  /*26f0*/  DMMA.8x8x4 R8, R32, R18, R8 ;  /* 0x000000122008723f */ /* 0x0005620000000008 */
[----:B------:R-:W1:Y:S01]  /*2700*/  LDS.128 R40, [R40+UR10] ;  /* 0x0000000a28287984 */ /* 0x000e620008000c00 */
[----:B------:R-:W-:-:S14]  /*2710*/  DEPBAR.LE SB5, 0x3 ;  /* 0x0000d0c00000791a */ /* 0x000fdc0000000000 */
[----:B------:R2:W5:Y:S01]  /*2720*/  DMMA.8x8x4 R12, R34, R18, R12 ;  /* 0x00000012220c723f */ /* 0x000562000000000c */
[----:B------:R-:W3:Y:S01]  /*2730*/  LDS.128 R44, [R44+UR10+0x3000] ;  /* 0x0030000a2c2c7984 */ /* 0x000ee20008000c00 */
[----:B------:R-:W-:-:S14]  /*2740*/  DEPBAR.LE SB5, 0x3 ;  /* 0x0000d0c00000791a */ /* 0x000fdc0000000000 */
[----:B------:R2:W5:Y:S02]  /*2750*/  DMMA.8x8x4 R16, R34, R16, R24 ;  /* 0x000000102210723f */ /* 0x0005640000000018 */
[----:B--2---:R-:W-:Y:S05]  /*2760*/  BRA.U UP0, `(.L_x_4) ;  /* 0xfffffff9003c7547 */ /* 0x004fea000b83ffff */
.L_x_3:
[----:B------:R-:W0:Y:S01]  /*2770*/  LDGDEPBAR ;  /* 0x00000000000079af */ /* 0x000e220000000000 */
[----:B------:R-:W2:Y:S03]  /*2780*/  LDCU.64 UR4, c[0x0][0x4c0] ;  /* 0x00009800ff0477ac */ /* 0x000ea60008000a00 */
[----:B------:R-:W0:Y:S01]  /*2790*/  LDGDEPBAR ;  /* 0x00000000000079af */ /* 0x000e220000000000 */
[----:B--2---:R-:W-:-:S04]  /*27a0*/  UISETP.NE.U32.AND UP0, UPT, UR4, URZ, UPT ;  /* 0x000000ff0400728c */ /* 0x004fc8000bf05070 */
[----:B------:R-:W-:Y:S01]  /*27b0*/  UISETP.NE.AND.EX UP0, UPT, UR5, URZ, UPT, UP0 ;  /* 0x000000ff0500728c */ /* 0x000fe2000bf05300 */
[----:B------:R-:W-:-:S04]  /*27c0*/  DEPBAR.LE SB0, 0x0 ;  /* 0x000080000000791a */ /* 0x000fc80000000000 */
[----:B------:R-:W-:Y:S06]  /*27d0*/  BAR.SYNC.DEFER_BLOCKING 0x0 ;  /* 0x0000000000007b1d */ /* 0x000fec0000010000 */
[----:B------:R-:W-:Y:S05]  /*27e0*/  BRA.U !UP0, `(.L_x_5) ;  /* 0x00000001081c7547 */ /* 0x000fea000b800000 */
[----:B-1----:R-:W1:Y:S02]  /*27f0*/  LDC.64 R2, c[0x0][0x4c0] ;  /* 0x00013000ff027b82 */ /* 0x002e640000000a00 */
[----:B-1----:R-:W2:Y:S02]  /*2800*/  LDG.E.64 R2, desc[UR18][R2.64] ;  /* 0x0000001202027981 */ /* 0x002ea4000c1e1b00 */
[----:B--2---:R-:W-:-:S04]  /*2810*/  ISETP.NE.U32.AND P0, PT, R2, RZ, PT ;  /* 0x000000ff0200720c */ /* 0x004fc80003f05070 */
[----:B------:R-:W-:-:S13]  /*2820*/  ISETP.NE.AND.EX P0, PT, R3, RZ, PT, P0 ;  /* 0x000000ff0300720c */ /* 0x000fda0003f05300 */
[----:B------:R-:W-:Y:S05]  /*2830*/  @!P0 BRA `(.L_x_5) ;  /* 0x0000000000088947 */ /* 0x000fea0003800000 */
[----:B------:R2:W4:Y:S01]  /*2840*/  LD.E.64 R72, desc[UR18][R2.64] ;  /* 0x0000001202487980 */ /* 0x000522000c101b00 */
[----:B------:R-:W-:Y:S05]  /*2850*/  BRA `(.L_x_6) ;  /* 0x0000000000187947 */ /* 0x000fea0003800000 */
.L_x_5:
[----:B------:R-:W2:Y:S02]  /*2860*/  LDCU.64 UR4, c[0x0][0x4b0] ;  /* 0x00009600ff0477ac */ /* 0x000ea40008000a00 */
[----:B--2---:R-:W-:-:S04]  /*2870*/  UISETP.NE.U32.AND UP0, UPT, UR4, URZ, UPT ;  /* 0x000000ff0400728c */ /* 0x004fc8000bf05070 */
[----:B------:R-:W-:-:S09]  /*2880*/  UISETP.NE.AND.EX UP0, UPT, UR5, URZ, UPT, UP0 ;  /* 0x000000ff0500728c */ /* 0x000fd2000bf05300 */
[----:B------:R-:W-:Y:S05]  /*2890*/  BRA.U !UP0, `(.L_x_6) ;  /* 0x0000000108087547 */ /* 0x000fea000b800000 */
[----:B------:R-:W2:Y:S02]  /*28a0*/  LDC.64 R72, c[0x0][0x4b0] ;  /* 0x00012c00ff487b82 */ /* 0x000ea40000000a00 */
[----:B--2---:R-:W4:Y:S02]  /*28b0*/  LDG.E.64 R72, desc[UR18][R72.64] ;  /* 0x0000001248487981 */ /* 0x004f24000c1e1b00 */
.L_x_6:
[----:B------:R-:W1:Y:S02]  /*28c0*/  LDCU.64 UR4, c[0x0][0x4c8] ;  /* 0x00009900ff0477ac */ /* 0x000e640008000a00 */
[----:B-1----:R-:W-:-:S04]  /*28d0*/  UISETP.NE.U32.AND UP0, UPT, UR4, URZ, UPT ;  /* 0x000000ff0400728c */ /* 0x002fc8000bf05070 */
[----:B------:R-:W-:-:S09]  /*28e0*/  UISETP.NE.AND.EX UP0, UPT, UR5, URZ, UPT, UP0 ;  /* 0x000000ff0500728c */ /* 0x000fd2000bf05300 */
[----:B------:R-:W-:Y:S05]  /*28f0*/  BRA.U !UP0, `(.L_x_7) ;  /* 0x00000001081c7547 */ /* 0x000fea000b800000 */
[----:B--2---:R-:W1:Y:S02]  /*2900*/  LDC.64 R2, c[0x0][0x4c8] ;  /* 0x00013200ff027b82 */ /* 0x004e640000000a00 */
[----:B-1----:R-:W2:Y:S02]  /*2910*/  LDG.E.64 R2, desc[UR18][R2.64] ;  /* 0x0000001202027981 */ /* 0x002ea4000c1e1b00 */
[----:B--2---:R-:W-:-:S04]  /*2920*/  ISETP.NE.U32.AND P0, PT, R2, RZ, PT ;  /* 0x000000ff0200720c */ /* 0x004fc80003f05070 */
[----:B------:R-:W-:-:S13]  /*2930*/  ISETP.NE.AND.EX P0, PT, R3, RZ, PT, P0 ;  /* 0x000000ff0300720c */ /* 0x000fda0003f05300 */
[----:B------:R-:W-:Y:S05]  /*2940*/  @!P0 BRA `(.L_x_7) ;  /* 0x0000000000088947 */ /* 0x000fea0003800000 */
[----:B------:R1:W4:Y:S01]  /*2950*/  LD.E.64 R70, desc[UR18][R2.64] ;  /* 0x0000001202467980 */ /* 0x000322000c101b00 */
[----:B------:R-:W-:Y:S05]  /*2960*/  BRA `(.L_x_8) ;  /* 0x0000000000187947 */ /* 0x000fea0003800000 */
.L_x_7:
[----:B------:R-:W1:Y:S02]  /*2970*/  LDCU.64 UR4, c[0x0][0x4b8] ;  /* 0x00009700ff0477ac */ /* 0x000e640008000a00 */
[----:B-1----:R-:W-:-:S04]  /*2980*/  UISETP.NE.U32.AND UP0, UPT, UR4, URZ, UPT ;  /* 0x000000ff0400728c */ /* 0x002fc8000bf05070 */
[----:B------:R-:W-:-:S09]  /*2990*/  UISETP.NE.AND.EX UP0, UPT, UR5, URZ, UPT, UP0 ;  /* 0x000000ff0500728c */ /* 0x000fd2000bf05300 */
[----:B------:R-:W-:Y:S05]  /*29a0*/  BRA.U !UP0, `(.L_x_8) ;  /* 0x0000000108087547 */ /* 0x000fea000b800000 */
[----:B------:R-:W1:Y:S02]  /*29b0*/  LDC.64 R70, c[0x0][0x4b8] ;  /* 0x00012e00ff467b82 */ /* 0x000e640000000a00 */
[----:B-1----:R-:W4:Y:S02]  /*29c0*/  LDG.E.64 R70, desc[UR18][R70.64] ;  /* 0x0000001246467981 */ /* 0x002f24000c1e1b00 */
.L_x_8:
[----:B------:R-:W2:Y:S01]  /*29d0*/  LDCU UR22, c[0x0][0x4d0] ;  /* 0x00009a00ff1677ac */ /* 0x000ea20008000800 */
[----:B------:R-:W3:Y:S01]  /*29e0*/  LDCU UR6, c[0x0][0x38c] ;  /* 0x00007180ff0677ac */ /* 0x000ee20008000800 */
[----:B------:R-:W1:Y:S01]  /*29f0*/  LDCU.64 UR4, c[0x0][0x4f0] ;  /* 0x00009e00ff0477ac */ /* 0x000e620008000a00 */
[----:B------:R-:W1:Y:S01]  /*2a00*/  LDCU.64 UR10, c[0x0][0x520] ;  /* 0x0000a400ff0a77ac */ /* 0x000e620008000a00 */
[----:B------:R-:W1:Y:S01]  /*2a10*/  LDCU.64 UR8, c[0x0][0x4f8] ;  /* 0x00009f00ff0877ac */ /* 0x000e620008000a00 */
[----:B--2---:R-:W-:Y:S02]  /*2a20*/  UISETP.NE.AND UP0, UPT, UR22, URZ, UPT ;  /* 0x000000ff1600728c */ /* 0x004fe4000bf05270 */
[----:B---3--:R-:W-:Y:S01]  /*2a30*/  UIMAD UR20, UR20, UR6, UR21 ;  /* 0x00000006141472a4 */ /* 0x008fe2000f8e0215 */
[----:B-1----:R-:W-:Y:S02]  /*2a40*/  MOV R2, UR4 ;  /* 0x0000000400027c02 */ /* 0x002fe40008000f00 */
[----:B------:R-:W-:Y:S01]  /*2a50*/  MOV R3, UR5 ;  /* 0x0000000500037c02 */ /* 0x000fe20008000f00 */
[----:B------:R-:W-:-:S03]  /*2a60*/  UIMAD.WIDE UR20, UR20, 0x4, UR10 ;  /* 0x00000004141478a5 */ /* 0x000fc6000f8e020a */
[----:B------:R-:W-:Y:S09]  /*2a70*/  BRA.U UP0, `(.L_x_9) ;  /* 0x0000000100387547 */ /* 0x000ff2000b800000 */
[----:B------:R-:W1:Y:S01]  /*2a80*/  LDCU UR4, c[0x0][0x394] ;  /* 0x00007280ff0477ac */ /* 0x000e620008000800 */
[----:B------:R-:W-:Y:S01]  /*2a90*/  MOV R24, 0xffffffff ;  /* 0xffffffff00187802 */ /* 0x000fe20000000f00 */
[----:B-1----:R-:W-:-:S09]  /*2aa0*/  UISETP.GE.AND UP0, UPT, UR4, 0x2, UPT ;  /* 0x000000020400788c */ /* 0x002fd2000bf06270 */
[----:B------:R-:W-:Y:S05]  /*2ab0*/  BRA.U !UP0, `(.L_x_10) ;  /* 0x0000000108c07547 */ /* 0x000fea000b800000 */
[----:B------:R-:W-:Y:S01]  /*2ac0*/  ISETP.NE.AND P0, PT, R54, RZ, PT ;  /* 0x000000ff3600720c */ /* 0x000fe20003f05270 */
[----:B------:R-:W-:Y:S02]  /*2ad0*/  IMAD.MOV.U32 R24, RZ, RZ, -0x1 ;  /* 0xffffffffff187424 */ /* 0x000fe400078e00ff */
[----:B------:R-:W-:Y:S02]  /*2ae0*/  IMAD.U32 R20, RZ, RZ, UR20 ;  /* 0x00000014ff147e24 */ /* 0x000fe4000f8e00ff */
[----:B------:R-:W-:-:S08]  /*2af0*/  IMAD.U32 R21, RZ, RZ, UR21 ;  /* 0x00000015ff157e24 */ /* 0x000fd0000f8e00ff */
[----:B------:R1:W2:Y:S04]  /*2b00*/  @!P0 LDG.E.STRONG.GPU R24, desc[UR18][R20.64] ;  /* 0x0000001214188981 */ /* 0x0002a8000c1ef900 */
[----:B--2---:R-:W-:Y:S01]  /*2b10*/  @!P0 CCTL.IVALL ;  /* 0x00000000ff00898f */ /* 0x004fe20002000000 */
[----:B------:R-:W-:-:S04]  /*2b20*/  ISETP.NE.AND P0, PT, RZ, UR12, PT ;  /* 0x0000000cff007c0c */ /* 0x000fc8000bf05270 */
[----:B----4-:R-:W-:Y:S02]  /*2b30*/  FSEL R70, R70, RZ, !P0 ;  /* 0x000000ff46467208 */ /* 0x010fe40004000000 */
[----:B------:R-:W-:Y:S01]  /*2b40*/  FSEL R71, R71, 1.875, !P0 ;  /* 0x3ff0000047477808 */ /* 0x000fe20004000000 */
[----:B------:R-:W-:Y:S06]  /*2b50*/  BRA `(.L_x_10) ;  /* 0x0000000000987947 */ /* 0x000fec0003800000 */
.L_x_9:
[----:B------:R-:W-:Y:S01]  /*2b60*/  UISETP.NE.AND UP0, UPT, UR22, 0x3, UPT ;  /* 0x000000031600788c */ /* 0x000fe2000bf05270 */
[----:B------:R-:W-:-:S08]  /*2b70*/  MOV R24, 0xffffffff ;  /* 0xffffffff00187802 */ /* 0x000fd00000000f00 */
[----:B------:R-:W-:Y:S05]  /*2b80*/  BRA.U !UP0, `(.L_x_11) ;  /* 0x0000000108607547 */ /* 0x000fea000b800000 */
[----:B------:R-:W-:-:S09]  /*2b90*/  UISETP.NE.AND UP0, UPT, UR22, 0x2, UPT ;  /* 0x000000021600788c */ /* 0x000fd2000bf05270 */
[----:B------:R-:W-:Y:S05]  /*2ba0*/  BRA.U !UP0, `(.L_x_12) ;  /* 0x0000000108247547 */ /* 0x000fea000b800000 */
[----:B------:R-:W-:-:S09]  /*2bb0*/  UISETP.NE.AND UP0, UPT, UR22, 0x1, UPT ;  /* 0x000000011600788c */ /* 0x000fd2000bf05270 */
[----:B------:R-:W-:Y:S05]  /*2bc0*/  BRA.U UP0, `(.L_x_10) ;  /* 0x00000001007c7547 */ /* 0x000fea000b800000 */
[----:B------:R-:W1:Y:S01]  /*2bd0*/  LDCU.64 UR4, c[0x0][0x518] ;  /* 0x0000a300ff0477ac */ /* 0x000e620008000a00 */
[----:B------:R-:W2:Y:S01]  /*2be0*/  LDCU.64 UR8, c[0x0][0x4f8] ;  /* 0x00009f00ff0877ac */ /* 0x000ea20008000a00 */
[----:B-1----:R-:W-:-:S04]  /*2bf0*/  UIMAD.WIDE.U32 UR6, UR12, UR4, URZ ;  /* 0x000000040c0672a5 */ /* 0x002fc8000f8e00ff */
[----:B------:R-:W-:Y:S02]  /*2c00*/  UIMAD UR5, UR12, UR5, UR7 ;  /* 0x000000050c0572a4 */ /* 0x000fe4000f8e0207 */
[----:B--2---:R-:W-:-:S04]  /*2c10*/  ULEA UR8, UP0, UR6, UR8, 0x3 ;  /* 0x0000000806087291 */ /* 0x004fc8000f8018ff */
[----:B------:R-:W-:Y:S01]  /*2c20*/  ULEA.HI.X UR9, UR6, UR9, UR5, 0x3, UP0 ;  /* 0x0000000906097291 */ /* 0x000fe200080f1c05 */
[----:B------:R-:W-:Y:S11]  /*2c30*/  BRA `(.L_x_10) ;  /* 0x0000000000607947 */ /* 0x000ff60003800000 */
.L_x_12:
[----:B------:R-:W1:Y:S01]  /*2c40*/  LDCU.128 UR8, c[0x0][0x510] ;  /* 0x0000a200ff0877ac */ /* 0x000e620008000c00 */
[----:B------:R-:W2:Y:S01]  /*2c50*/  LDCU.128 UR4, c[0x0][0x4f0] ;  /* 0x00009e00ff0477ac */ /* 0x000ea20008000c00 */
[----:B-1----:R-:W-:Y:S02]  /*2c60*/  UIMAD.WIDE.U32 UR16, UR12, UR8, URZ ;  /* 0x000000080c1072a5 */ /* 0x002fe4000f8e00ff */
[----:B------:R-:W-:Y:S02]  /*2c70*/  UIMAD.WIDE.U32 UR28, UR12, UR10, URZ ;  /* 0x0000000a0c1c72a5 */ /* 0x000fe4000f8e00ff */
[----:B------:R-:W-:Y:S02]  /*2c80*/  UIMAD UR9, UR12, UR9, UR17 ;  /* 0x000000090c0972a4 */ /* 0x000fe4000f8e0211 */
[----:B--2---:R-:W-:Y:S02]  /*2c90*/  ULEA UR4, UP1, UR16, UR4, 0x3 ;  /* 0x0000000410047291 */ /* 0x004fe4000f8218ff */
[----:B------:R-:W-:-:S02]  /*2ca0*/  UIMAD UR11, UR12, UR11, UR29 ;  /* 0x0000000b0c0b72a4 */ /* 0x000fc4000f8e021d */
[----:B------:R-:W-:Y:S02]  /*2cb0*/  ULEA.HI.X UR5, UR16, UR5, UR9, 0x3, UP1 ;  /* 0x0000000510057291 */ /* 0x000fe400088f1c09 */
[----:B------:R-:W-:Y:S01]  /*2cc0*/  ULEA UR8, UP0, UR28, UR6, 0x3 ;  /* 0x000000061c087291 */ /* 0x000fe2000f8018ff */
[----:B------:R-:W-:-:S03]  /*2cd0*/  MOV R2, UR4 ;  /* 0x0000000400027c02 */ /* 0x000fc60008000f00 */
[----:B------:R-:W-:Y:S01]  /*2ce0*/  MOV R3, UR5 ;  /* 0x0000000500037c02 */ /* 0x000fe20008000f00 */
[----:B------:R-:W-:Y:S01]  /*2cf0*/  ULEA.HI.X UR9, UR28, UR7, UR11, 0x3, UP0 ;  /* 0x000000071c097291 */ /* 0x000fe200080f1c0b */
[----:B------:R-:W-:Y:S11]  /*2d00*/  BRA `(.L_x_10) ;  /* 0x00000000002c7947 */ /* 0x000ff60003800000 */
.L_x_11:
[----:B------:R-:W1:Y:S02]  /*2d10*/  LDCU.128 UR4, c[0x0][0x4f0] ;  /* 0x00009e00ff0477ac */ /* 0x000e640008000c00 */
[----:B-1----:R-:W-:-:S06]  /*2d20*/  UIMAD.WIDE.U32 UR6, UR12, 0x8, UR6 ;  /* 0x000000080c0678a5 */ /* 0x002fcc000f8e0006 */
[----:B------:R-:W-:Y:S02]  /*2d30*/  IMAD.U32 R20, RZ, RZ, UR6 ;  /* 0x00000006ff147e24 */ /* 0x000fe4000f8e00ff */
[----:B------:R-:W-:Y:S01]  /*2d40*/  IMAD.U32 R21, RZ, RZ, UR7 ;  /* 0x00000007ff157e24 */ /* 0x000fe2000f8e00ff */
[----:B------:R-:W-:-:S05]  /*2d50*/  UIMAD.WIDE.U32 UR4, UR12, 0x8, UR4 ;  /* 0x000000080c0478a5 */ /* 0x000fca000f8e0004 */
[----:B------:R-:W2:Y:S01]  /*2d60*/  LDG.E.64 R20, desc[UR18][R20.64] ;  /* 0x0000001214147981 */ /* 0x000ea2000c1e1b00 */
[----:B------:R-:W-:Y:S01]  /*2d70*/  MOV R2, UR4 ;  /* 0x0000000400027c02 */ /* 0x000fe20008000f00 */
[----:B------:R-:W-:-:S06]  /*2d80*/  IMAD.U32 R3, RZ, RZ, UR5 ;  /* 0x00000005ff037e24 */ /* 0x000fcc000f8e00ff */
[----:B------:R-:W4:Y:S01]  /*2d90*/  LDG.E.64 R2, desc[UR18][R2.64] ;  /* 0x0000001202027981 */ /* 0x000f22000c1e1b00 */
[----:B--2---:R-:W-:Y:S02]  /*2da0*/  R2UR UR8, R20 ;  /* 0x00000000140872ca */ /* 0x004fe400000e0000 */
[----:B------:R-:W-:-:S15]  /*2db0*/  R2UR UR9, R21 ;  /* 0x00000000150972ca */ /* 0x000fde00000e0000 */
.L_x_10:
[----:B------:R-:W2:Y:S01]  /*2dc0*/  LDCU UR23, c[0x0][0x394] ;  /* 0x00007280ff1777ac */ /* 0x000ea20008000800 */
[----:B-1----:R-:W-:Y:S01]  /*2dd0*/  IMAD.SHL.U32 R21, R57, 0x4, RZ ;  /* 0x0000000439157824 */ /* 0x002fe200078e00ff */
[----:B------:R-:W-:Y:S01]  /*2de0*/  SHF.R.U32.HI R30, RZ, 0x2, R54 ;  /* 0x00000002ff1e7819 */ /* 0x000fe20000011636 */
[----:B------:R-:W-:Y:S01]  /*2df0*/  VIADD R0, R56, UR14 ;  /* 0x0000000e38007c36 */ /* 0x000fe20008000000 */
[----:B------:R-:W-:Y:S01]  /*2e00*/  ULEA UR27, UR25, UR26, 0x1 ;  /* 0x0000001a191b7291 */ /* 0x000fe2000f8e08ff */
[----:B------:R-:W-:Y:S01]  /*2e10*/  SHF.R.U32.HI R20, RZ, 0x2, R56 ;  /* 0x00000002ff147819 */ /* 0x000fe20000011638 */
[----:B------:R-:W-:Y:S01]  /*2e20*/  USHF.L.U32 UR26, UR24, 0x3, URZ ;  /* 0x00000003181a7899 */ /* 0x000fe200080006ff */
[----:B------:R-:W1:Y:S01]  /*2e30*/  S2UR UR24, SR_CgaCtaId ;  /* 0x00000000001879c3 */ /* 0x000e620000008800 */
[----:B------:R-:W3:Y:S01]  /*2e40*/  LDCU.64 UR6, c[0x0][0x460] ;  /* 0x00008c00ff0677ac */ /* 0x000ee20008000a00 */
[----:B------:R-:W-:Y:S01]  /*2e50*/  LOP3.LUT R21, R21, 0x4, RZ, 0xc0, !PT ;  /* 0x0000000415157812 */ /* 0x000fe200078ec0ff */
[----:B------:R-:W-:Y:S01]  /*2e60*/  IMAD.WIDE R50, R0, 0x8, RZ ;  /* 0x0000000800327825 */ /* 0x000fe200078e02ff */
[----:B------:R-:W-:Y:S01]  /*2e70*/  LOP3.LUT R43, R54, 0x3, RZ, 0xc0, !PT ;  /* 0x00000003362b7812 */ /* 0x000fe200078ec0ff */
[----:B------:R-:W1:Y:S01]  /*2e80*/  LDCU.64 UR16, c[0x0][0x420] ;  /* 0x00008400ff1077ac */ /* 0x000e620008000a00 */
[----:B------:R-:W-:-:S02]  /*2e90*/  LOP3.LUT R30, R21, 0xf0, R30, 0xf8, !PT ;  /* 0x000000f0151e7812 */ /* 0x000fc400078ef81e */
[----:B------:R-:W-:Y:S01]  /*2ea0*/  SHF.R.U32.HI R42, RZ, 0x3, R54 ;  /* 0x00000003ff2a7819 */ /* 0x000fe20000011636 */
[----:B------:R-:W1:Y:S01]  /*2eb0*/  LDCU.64 UR10, c[0x0][0x440] ;  /* 0x00008800ff0a77ac */ /* 0x000e620008000a00 */
[----:B------:R-:W-:Y:S01]  /*2ec0*/  IADD3 R30, PT, PT, R30, UR15, RZ ;  /* 0x0000000f1e1e7c10 */ /* 0x000fe2000fffe0ff */
[----:B------:R-:W-:Y:S01]  /*2ed0*/  IMAD R43, R20, 0x12, R43 ;  /* 0x00000012142b7824 */ /* 0x000fe200078e022b */
[----:B------:R-:W-:Y:S01]  /*2ee0*/  LOP3.LUT R42, R21, 0x78, R42, 0xf8, !PT ;  /* 0x00000078152a7812 */ /* 0x000fe200078ef82a */
[----:B------:R-:W-:Y:S02]  /*2ef0*/  USHF.L.U32 UR27, UR27, 0x3, URZ ;  /* 0x000000031b1b7899 */ /* 0x000fe400080006ff */
[----:B--2---:R-:W-:Y:S02]  /*2f00*/  UISETP.GT.AND UP1, UPT, UR23, 0x1, UPT ;  /* 0x000000011700788c */ /* 0x004fe4000bf24270 */
[----:B------:R-:W-:Y:S01]  /*2f10*/  UIMAD UR26, UR27, 0x12, UR26 ;  /* 0x000000121b1a78a4 */ /* 0x000fe2000f8e021a */
[----:B------:R-:W-:Y:S01]  /*2f20*/  IMAD R42, R42, 0x24, R56 ;  /* 0x000000242a2a7824 */ /* 0x000fe200078e0238 */
[----:B------:R-:W-:Y:S01]  /*2f30*/  UISETP.EQ.AND UP1, UPT, UR22, URZ, UP1 ;  /* 0x000000ff1600728c */ /* 0x000fe20008f22270 */
[----:B---3--:R-:W-:Y:S01]  /*2f40*/  IMAD.U32 R23, RZ, RZ, UR6 ;  /* 0x00000006ff177e24 */ /* 0x008fe2000f8e00ff */
[----:B------:R-:W-:Y:S01]  /*2f50*/  UMOV UR25, 0x400 ;  /* 0x0000040000197882 */ /* 0x000fe20000000000 */
[----:B------:R-:W-:Y:S01]  /*2f60*/  IMAD.U32 R22, RZ, RZ, UR7 ;  /* 0x00000007ff167e24 */ /* 0x000fe2000f8e00ff */
[----:B------:R-:W2:Y:S01]  /*2f70*/  LDCU.64 UR4, c[0x0][0x420] ;  /* 0x00008400ff0477ac */ /* 0x000ea20008000a00 */
[----:B-1----:R-:W-:Y:S01]  /*2f80*/  IMAD.WIDE.U32 R20, R30, UR16, R50 ;  /* 0x000000101e147c25 */ /* 0x002fe2000f8e0032 */
[----:B------:R-:W-:-:S03]  /*2f90*/  ULEA UR24, UR24, UR25, 0x18 ;  /* 0x0000001918187291 */ /* 0x000fc6000f8ec0ff */
[----:B------:R-:W-:Y:S01]  /*2fa0*/  IMAD.WIDE.U32 R50, R30, R23, R50 ;  /* 0x000000171e327225 */ /* 0x000fe200078e0032 */
[----:B----4-:R-:W-:Y:S01]  /*2fb0*/  IADD3 R45, P1, PT, R2, R20, RZ ;  /* 0x00000014022d7210 */ /* 0x010fe20007f3e0ff */
[----:B------:R-:W1:Y:S01]  /*2fc0*/  LDCU.64 UR6, c[0x0][0x428] ;  /* 0x00008500ff0677ac */ /* 0x000e620008000a00 */
[----:B------:R-:W-:Y:S01]  /*2fd0*/  MOV R20, UR10 ;  /* 0x0000000a00147c02 */ /* 0x000fe20008000f00 */
[----:B------:R-:W-:Y:S01]  /*2fe0*/  IMAD R46, R30, R22, RZ ;  /* 0x000000161e2e7224 */ /* 0x000fe200078e02ff */
[----:B------:R-:W-:Y:S01]  /*2ff0*/  IADD3 R48, P0, PT, R50, UR8, RZ ;  /* 0x0000000832307c10 */ /* 0x000fe2000ff1e0ff */
[----:B------:R-:W-:Y:S02]  /*3000*/  IMAD R44, R30, UR17, R21 ;  /* 0x000000111e2c7c24 */ /* 0x000fe4000f8e0215 */
[----:B------:R-:W-:Y:S01]  /*3010*/  VIADD R43, R43, UR26 ;  /* 0x0000001a2b2b7c36 */ /* 0x000fe20008000000 */
[----:B------:R-:W-:Y:S01]  /*3020*/  IADD3 R47, PT, PT, R51, R46, RZ ;  /* 0x0000002e332f7210 */ /* 0x000fe20007ffe0ff */
[----:B------:R-:W-:Y:S01]  /*3030*/  IMAD.U32 R21, RZ, RZ, UR11 ;  /* 0x0000000bff157e24 */ /* 0x000fe2000f8e00ff */
[----:B------:R-:W-:-:S02]  /*3040*/  IADD3.X R44, PT, PT, R44, R3, RZ, P1, !PT ;  /* 0x000000032c2c7210 */ /* 0x000fc40000ffe4ff */
[----:B------:R-:W-:Y:S02]  /*3050*/  LEA R43, R43, UR24, 0x4 ;  /* 0x000000182b2b7c11 */ /* 0x000fe4000f8e20ff */
[----:B------:R-:W-:Y:S01]  /*3060*/  IADD3.X R49, PT, PT, R47, UR9, RZ, P0, !PT ;  /* 0x000000092f317c10 */ /* 0x000fe200087fe4ff */
[----:B--2---:R-:W-:Y:S06]  /*3070*/  BRA.U !UP1, `(.L_x_13) ;  /* 0x0000000109b47547 */ /* 0x004fec000b800000 */
[----:B------:R-:W-:-:S13]  /*3080*/  ISETP.NE.AND P0, PT, R24, UR12, PT ;  /* 0x0000000c18007c0c */ /* 0x000fda000bf05270 */
[----:B------:R-:W-:Y:S06]  /*3090*/  BAR.RED.AND.DEFER_BLOCKING 0x0, P0 ;  /* 0x0000000000007b1d */ /* 0x000fec0000014400 */
[----:B------:R-:W2:Y:S02]  /*30a0*/  B2R.RESULT RZ, P0 ;  /* 0x0000000000ff731c */ /* 0x000ea40000004000 */
[----:B--2---:R-:W-:Y:S05]  /*30b0*/  @!P0 BRA `(.L_x_14) ;  /* 0x0000000000308947 */ /* 0x004fea0003800000 */
[----:B------:R-:W-:-:S13]  /*30c0*/  ISETP.NE.AND P1, PT, R54, RZ, PT ;  /* 0x000000ff3600720c */ /* 0x000fda0003f25270 */
.L_x_16:
[----:B------:R-:W-:Y:S05]  /*30d0*/  YIELD ;  /* 0x0000000000007946 */ /* 0x000fea0003800000 */
[----:B--2--5:R-:W-:Y:S05]  /*30e0*/  @P1 BRA `(.L_x_15) ;  /* 0x0000000000101947 */ /* 0x024fea0003800000 */
[----:B------:R-:W-:Y:S02]  /*30f0*/  MOV R24, UR20 ;  /* 0x0000001400187c02 */ /* 0x000fe40008000f00 */
[----:B------:R-:W-:-:S05]  /*3100*/  MOV R25, UR21 ;  /* 0x0000001500197c02 */ /* 0x000fca0008000f00 */
[----:B------:R2:W3:Y:S04]  /*3110*/  LDG.E.STRONG.GPU R24, desc[UR18][R24.64] ;  /* 0x0000001218187981 */ /* 0x0004e8000c1ef900 */
[----:B---3--:R-:W-:Y:S01]  /*3120*/  CCTL.IVALL ;  /* 0x00000000ff00798f */ /* 0x008fe20002000000 */
.L_x_15:
[----:B------:R-:W-:Y:S01]  /*3130*/  ISETP.NE.AND P0, PT, R24, UR12, PT ;  /* 0x0000000c18007c0c */ /* 0x000fe2000bf05270 */
[----:B------:R-:W-:-:S12]  /*3140*/  WARPSYNC.ALL ;  /* 0x0000000000007948 */ /* 0x000fd80003800000 */
[----:B------:R-:W-:Y:S06]  /*3150*/  BAR.RED.AND.DEFER_BLOCKING 0x0, P0 ;  /* 0x0000000000007b1d */ /* 0x000fec0000014400 */
[----:B------:R-:W3:Y:S02]  /*3160*/  B2R.RESULT RZ, P0 ;  /* 0x0000000000ff731c */ /* 0x000ee40000004000 */
[----:B---3--:R-:W-:Y:S05]  /*3170*/  @P0 BRA `(.L_x_16) ;  /* 0xfffffffc00d40947 */ /* 0x008fea000383ffff */
.L_x_14:
[----:B------:R-:W-:Y:S05]  /*3180*/  WARPSYNC.ALL ;  /* 0x0000000000007948 */ /* 0x000fea0003800000 */
[----:B------:R-:W-:Y:S01]  /*3190*/  ISETP.NE.AND P0, PT, RZ, UR12, PT ;  /* 0x0000000cff007c0c */ /* 0x000fe2000bf05270 */
[----:B------:R-:W3:Y:S08]  /*31a0*/  LDC.64 R20, c[0x0][0x440] ;  /* 0x00011000ff147b82 */ /* 0x000ef00000000a00 */
[----:B------:R-:W-:Y:S01]  /*31b0*/  BAR.SYNC.DEFER_BLOCKING 0x0 ;  /* 0x0000000000007b1d */ /* 0x000fe20000010000 */
[----:B------:R-:W-:-:S02]  /*31c0*/  SEL R45, R45, R48, !P0 ;  /* 0x000000302d2d7207 */ /* 0x000fc40004000000 */
[----:B------:R-:W-:Y:S02]  /*31d0*/  SEL R44, R44, R49, !P0 ;  /* 0x000000312c2c7207 */ /* 0x000fe40004000000 */
[----:B------:R-:W-:Y:S01]  /*31e0*/  SEL R2, R2, UR8, !P0 ;  /* 0x0000000802027c07 */ /* 0x000fe2000c000000 */
[----:B------:R-:W4:Y:S01]  /*31f0*/  LDCU.64 UR10, c[0x0][0x460] ;  /* 0x00008c00ff0a77ac */ /* 0x000f220008000a00 */
[----:B------:R-:W-:Y:S01]  /*3200*/  SEL R3, R3, UR9, !P0 ;  /* 0x0000000903037c07 */ /* 0x000fe2000c000000 */
[----:B-1----:R-:W1:Y:S01]  /*3210*/  LDCU.128 UR4, c[0x0][0x420] ;  /* 0x00008400ff0477ac */ /* 0x002e620008000c00 */
[----:B------:R-:W-:-:S05]  /*3220*/  VOTEU.ANY UP0, P0 ;  /* 0x0000000000ff7886 */ /* 0x000fca0000000100 */
[----:B-1----:R-:W1:Y:S01]  /*3230*/  @UP0 LDCU UR6, c[0x0][0x468] ;  /* 0x00008d00ff0607ac */ /* 0x002e620008000800 */
[----:B---3--:R-:W3:Y:S01]  /*3240*/  @P0 LDC R20, c[0x0][0x480] ;  /* 0x00012000ff140b82 */ /* 0x008ee20000000800 */
[----:B----4-:R-:W-:Y:S01]  /*3250*/  IMAD.U32 R23, RZ, RZ, UR10 ;  /* 0x0000000aff177e24 */ /* 0x010fe2000f8e00ff */
[----:B------:R-:W1:Y:S01]  /*3260*/  @UP0 LDCU UR7, c[0x0][0x46c] ;  /* 0x00008d80ff0707ac */ /* 0x000e620008000800 */
[----:B------:R-:W-:-:S03]  /*3270*/  IMAD.U32 R22, RZ, RZ, UR11 ;  /* 0x0000000bff167e24 */ /* 0x000fc6000f8e00ff */
[----:B------:R-:W-:Y:S02]  /*3280*/  R2UR UR11, R23 ;  /* 0x00000000170b72ca */ /* 0x000fe400000e0000 */
[----:B------:R-:W1:Y:S01]  /*3290*/  @P0 LDC R21, c[0x0][0x484] ;  /* 0x00012100ff150b82 */ /* 0x000e620000000800 */
[----:B------:R-:W-:-:S10]  /*32a0*/  R2UR UR10, R22 ;  /* 0x00000000160a72ca */ /* 0x000fd400000e0000 */
[----:B------:R-:W-:-:S03]  /*32b0*/  USEL UR4, UR4, UR11, !UP0 ;  /* 0x0000000b04047287 */ /* 0x000fc6000c000000 */
[----:B------:R-:W-:Y:S01]  /*32c0*/  USEL UR5, UR5, UR10, !UP0 ;  /* 0x0000000a05057287 */ /* 0x000fe2000c000000 */
[----:B------:R-:W-:Y:S01]  /*32d0*/  @!PT LDS RZ, [RZ] ;  /* 0x00000000fffff984 */ /* 0x000fe20000000800 */
[----:B------:R-:W-:Y:S01]  /*32e0*/  @!PT LDS RZ, [RZ] ;  /* 0x00000000fffff984 */ /* 0x000fe20000000800 */
[----:B------:R-:W-:Y:S01]  /*32f0*/  @!PT LDS RZ, [RZ] ;  /* 0x00000000fffff984 */ /* 0x000fe20000000800 */
[----:B------:R-:W-:Y:S01]  /*3300*/  @!PT LDS RZ, [RZ] ;  /* 0x00000000fffff984 */ /* 0x000fe20000000800 */
[----:B------:R-:W-:Y:S06]  /*3310*/  MEMBAR.SC.GPU ;  /* 0x0000000000007992 */ /* 0x000fec0000002000 */
[----:B------:R-:W-:-:S00]  /*3320*/  ERRBAR ;  /* 0x00000000000079ab */ /* 0x000fc00000000000 */
[----:B------:R-:W-:Y:S06]  /*3330*/  CGAERRBAR ;  /* 0x00000000000075ab */ /* 0x000fec0000000000 */
[----:B------:R-:W-:Y:S01]  /*3340*/  CCTL.IVALL ;  /* 0x00000000ff00798f */ /* 0x000fe20002000000 */
.L_x_13:
[----:B------:R-:W-:Y:S01]  /*3350*/  DSETP.NEU.AND P0, PT, R70, RZ, PT ;  /* 0x000000ff4600722a */ /* 0x000fe20003f0d000 */
[----:B------:R-:W-:Y:S01]  /*3360*/  BSSY.RECONVERGENT B2, `(.L_x_17) ;  /* 0x000064d000027945 */ /* 0x000fe20003800200 */
[----:B------:R-:W-:-:S12]  /*3370*/  LEA R42, R42, UR24, 0x3 ;  /* 0x000000182a2a7c11 */ /* 0x000fd8000f8e18ff */
[----:B------:R-:W-:Y:S05]  /*3380*/  @!P0 BRA `(.L_x_18) ;  /* 0x00000040009c8947 */ /* 0x000fea0003800000 */
[----:B------:R-:W-:Y:S01]  /*3390*/  UISETP.GE.AND UP0, UPT, UR15, UR13, UPT ;  /* 0x0000000d0f00728c */ /* 0x000fe2000bf06270 */
[----:B------:R-:W-:Y:S08]  /*33a0*/  BSSY.RECONVERGENT B1, `(.L_x_19) ;  /* 0x00000fb000017945 */ /* 0x000ff00003800200 */
[----:B------:R-:W-:Y:S05]  /*33b0*/  BRA.U !UP0, `(.L_x_20) ;  /* 0x00000001086c7547 */ /* 0x000fea000b800000 */
[----:B------:R-:W1:Y:S01]  /*33c0*/  LDCU.64 UR10, c[0x0][0x380] ;  /* 0x00007000ff0a77ac */ /* 0x000e620008000a00 */
[----:B------:R-:W-:Y:S01]  /*33d0*/  CS2R R28, SRZ ;  /* 0x00000000001c7805 */ /* 0x000fe2000001ff00 */
[C---:B------:R-:W-:Y:S01]  /*33e0*/  VIADD R22, R30.reuse, 0x2 ;  /* 0x000000021e167836 */ /* 0x040fe20000000000 */
[----:B--2---:R-:W-:Y:S01]  /*33f0*/  CS2R R24, SRZ ;  /* 0x0000000000187805 */ /* 0x004fe2000001ff00 */
[----:B------:R-:W-:Y:S01]  /*3400*/  VIADD R23, R30, 0x1 ;  /* 0x000000011e177836 */ /* 0x000fe20000000000 */
[----:B------:R-:W-:Y:S02]  /*3410*/  CS2R R26, SRZ ;  /* 0x00000000001a7805 */ /* 0x000fe4000001ff00 */
[----:B-1----:R-:W-:-:S04]  /*3420*/  ISETP.GE.AND P1, PT, R0, UR11, PT ;  /* 0x0000000b00007c0c */ /* 0x002fc8000bf26270 */
[C---:B------:R-:W-:Y:S01]  /*3430*/  ISETP.LT.AND P4, PT, R30.reuse, UR10, !P1 ;  /* 0x0000000a1e007c0c */ /* 0x040fe2000cf81270 */
[----:B------:R-:W-:Y:S01]  /*3440*/  VIADD R31, R30, 0x3 ;  /* 0x000000031e1f7836 */ /* 0x000fe20000000000 */
[----:B------:R-:W-:Y:S02]  /*3450*/  ISETP.LT.AND P2, PT, R22, UR10, !P1 ;  /* 0x0000000a16007c0c */ /* 0x000fe4000cf41270 */
[----:B------:R-:W-:Y:S02]  /*3460*/  IADD3 R22, P0, PT, R45, UR6, RZ ;  /* 0x000000062d167c10 */ /* 0x000fe4000ff1e0ff */
[----:B------:R-:W-:Y:S02]  /*3470*/  ISETP.LT.AND P3, PT, R23, UR10, !P1 ;  /* 0x0000000a17007c0c */ /* 0x000fe4000cf61270 */
[----:B------:R-:W-:-:S05]  /*3480*/  IADD3.X R23, PT, PT, R44, UR7, RZ, P0, !PT ;  /* 0x000000072c177c10 */ /* 0x000fca00087fe4ff */
[----:B------:R-:W-:Y:S02]  /*3490*/  @P4 IMAD.MOV.U32 R34, RZ, RZ, R45 ;  /* 0x000000ffff224224 */ /* 0x000fe400078e002d */
[----:B------:R-:W-:Y:S01]  /*34a0*/  @P4 IMAD.MOV.U32 R35, RZ, RZ, R44 ;  /* 0x000000ffff234224 */ /* 0x000fe200078e002c */
[----:B------:R-:W-:Y:S02]  /*34b0*/  ISETP.LT.AND P1, PT, R31, UR10, !P1 ;  /* 0x0000000a1f007c0c */ /* 0x000fe4000cf21270 */
[----:B------:R-:W-:Y:S01]  /*34c0*/  IADD3 R32, P0, PT, R22, UR6, RZ ;  /* 0x0000000616207c10 */ /* 0x000fe2000ff1e0ff */
[----:B------:R1:W4:Y:S03]  /*34d0*/  @P3 LDG.E.LTC128B.64 R26, desc[UR18][R22.64] ;  /* 0x00000012161a3981 */ /* 0x000326000c1e1b20 */
[----:B------:R-:W-:Y:S01]  /*34e0*/  IADD3.X R33, PT, PT, R23, UR7, RZ, P0, !PT ;  /* 0x0000000717217c10 */ /* 0x000fe200087fe4ff */
[----:B------:R-:W4:Y:S04]  /*34f0*/  @P4 LDG.E.LTC128B.64 R28, desc[UR18][R34.64] ;  /* 0x00000012221c4981 */ /* 0x000f28000c1e1b20 */
[----:B------:R2:W4:Y:S01]  /*3500*/  @P2 LDG.E.LTC128B.64 R24, desc[UR18][R32.64] ;  /* 0x0000001220182981 */ /* 0x000522000c1e1b20 */
[----:B-1----:R-:W-:-:S02]  /*3510*/  CS2R R22, SRZ ;  /* 0x0000000000167805 */ /* 0x002fc4000001ff00 */
[----:B--2---:R-:W-:-:S04]  /*3520*/  IADD3 R32, P0, PT, R32, UR6, RZ ;  /* 0x0000000620207c10 */ /* 0x004fc8000ff1e0ff */
[----:B------:R-:W-:Y:S01]  /*3530*/  IADD3.X R33, PT, PT, R33, UR7, RZ, P0, !PT ;  /* 0x0000000721217c10 */ /* 0x000fe200087fe4ff */
[----:B------:R-:W-:Y:S08]  /*3540*/  @!P1 BRA `(.L_x_21) ;  /* 0x0000000c00809947 */ /* 0x000ff00003800000 */
[----:B------:R2:W4:Y:S01]  /*3550*/  LDG.E.LTC128B.64 R22, desc[UR18][R32.64] ;  /* 0x0000001220167981 */ /* 0x000522000c1e1b20 */
[----:B------:R-:W-:Y:S05]  /*3560*/  BRA `(.L_x_21) ;  /* 0x0000000c00787947 */ /* 0x000fea0003800000 */
.L_x_20:
[----:B------:R-:W-:Y:S01]  /*3570*/  IADD3 R22, P0, PT, -R2, R45, RZ ;  /* 0x0000002d02167210 */ /* 0x000fe20007f1e1ff */
[----:B------:R-:W-:Y:S04]  /*3580*/  BSSY.RECONVERGENT B0, `(.L_x_22) ;  /* 0x0000027000007945 */ /* 0x000fe80003800200 */
[----:B------:R-:W-:-:S05]  /*3590*/  IMAD.X R23, R44, 0x1, ~R3, P0 ;  /* 0x000000012c177824 */ /* 0x000fca00000e0e03 */
[----:B------:R-:W-:-:S04]  /*35a0*/  LOP3.LUT R24, R23, UR5, RZ, 0xfc, !PT ;  /* 0x0000000517187c12 */ /* 0x000fc8000f8efcff */
[----:B------:R-:W-:-:S13]  /*35b0*/  ISETP.NE.U32.AND P0, PT, R24, RZ, PT ;  /* 0x000000ff1800720c */ /* 0x000fda0003f05070 */
[----:B------:R-:W-:Y:S05]  /*35c0*/  @P0 BRA `(.L_x_23) ;  /* 0x0000000000540947 */ /* 0x000fea0003800000 */
[----:B------:R-:W4:Y:S01]  /*35d0*/  I2F.U32.RP R23, UR4 ;  /* 0x0000000400177d06 */ /* 0x000f220008209000 */
[----:B------:R-:W-:Y:S02]  /*35e0*/  MOV R24, RZ ;  /* 0x000000ff00187202 */ /* 0x000fe40000000f00 */
[----:B------:R-:W-:-:S05]  /*35f0*/  ISETP.NE.U32.AND P0, PT, RZ, UR4, PT ;  /* 0x00000004ff007c0c */ /* 0x000fca000bf05070 */
[----:B----4-:R-:W4:Y:S02]  /*3600*/  MUFU.RCP R23, R23 ;  /* 0x0000001700177308 */ /* 0x010f240000001000 */
[----:B----4-:R-:W-:-:S06]  /*3610*/  IADD3 R23, PT, PT, R23, 0xffffffe, RZ ;  /* 0x0ffffffe17177810 */ /* 0x010fcc0007ffe0ff */
[----:B--2---:R-:W2:Y:S02]  /*3620*/  F2I.FTZ.U32.TRUNC.NTZ R25, R23 ;  /* 0x0000001700197305 */ /* 0x004ea4000021f000 */
[----:B--2---:R-:W-:-:S04]  /*3630*/  IMAD.MOV R23, RZ, RZ, -R25 ;  /* 0x000000ffff177224 */ /* 0x004fc800078e0a19 */
[----:B------:R-:W-:-:S04]  /*3640*/  IMAD R23, R23, UR4, RZ ;  /* 0x0000000417177c24 */ /* 0x000fc8000f8e02ff */
[----:B------:R-:W-:-:S06]  /*3650*/  IMAD.HI.U32 R23, R25, R23, R24 ;  /* 0x0000001719177227 */ /* 0x000fcc00078e0018 */
[----:B------:R-:W-:-:S04]  /*3660*/  IMAD.HI.U32 R31, R23, R22, RZ ;  /* 0x00000016171f7227 */ /* 0x000fc800078e00ff */
[----:B------:R-:W-:-:S04]  /*3670*/  IMAD.MOV R23, RZ, RZ, -R31 ;  /* 0x000000ffff177224 */ /* 0x000fc800078e0a1f */
[----:B------:R-:W-:-:S05]  /*3680*/  IMAD R23, R23, UR4, R22 ;  /* 0x0000000417177c24 */ /* 0x000fca000f8e0216 */
[----:B------:R-:W-:-:S13]  /*3690*/  ISETP.GE.U32.AND P2, PT, R23, UR4, PT ;  /* 0x0000000417007c0c */ /* 0x000fda000bf46070 */
[----:B------:R-:W-:Y:S01]  /*36a0*/  @P2 IADD3 R23, PT, PT, R23, -UR4, RZ ;  /* 0x8000000417172c10 */ /* 0x000fe2000fffe0ff */
[----:B------:R-:W-:-:S03]  /*36b0*/  @P2 VIADD R31, R31, 0x1 ;  /* 0x000000011f1f2836 */ /* 0x000fc60000000000 */
[----:B------:R-:W-:-:S13]  /*36c0*/  ISETP.GE.U32.AND P1, PT, R23, UR4, PT ;  /* 0x0000000417007c0c */ /* 0x000fda000bf26070 */
[----:B------:R-:W-:Y:S02]  /*36d0*/  @P1 IADD3 R31, PT, PT, R31, 0x1, RZ ;  /* 0x000000011f1f1810 */ /* 0x000fe40007ffe0ff */
[----:B------:R-:W-:-:S04]  /*36e0*/  @!P0 LOP3.LUT R31, RZ, UR4, RZ, 0x33, !PT ;  /* 0x00000004ff1f8c12 */ /* 0x000fc8000f8e33ff */
[----:B------:R-:W-:-:S05]  /*36f0*/  IADD3 R23, PT, PT, -R31, RZ, RZ ;  /* 0x000000ff1f177210 */ /* 0x000fca0007ffe1ff */
[----:B------:R-:W-:Y:S01]  /*3700*/  IMAD R23, R23, UR4, R22 ;  /* 0x0000000417177c24 */ /* 0x000fe2000f8e0216 */
[----:B------:R-:W-:Y:S05]  /*3710*/  BRA `(.L_x_24) ;  /* 0x0000000000347947 */ /* 0x000fea0003800000 */
.L_x_23:
[----:B------:R-:W-:Y:S01]  /*3720*/  IMAD.MOV.U32 R32, RZ, RZ, R22 ;  /* 0x000000ffff207224 */ /* 0x000fe200078e0016 */
[----:B------:R-:W-:Y:S01]  /*3730*/  MOV R39, UR4 ;  /* 0x0000000400277c02 */ /* 0x000fe20008000f00 */
[----:B------:R-:W-:Y:S01]  /*3740*/  IMAD.MOV.U32 R31, RZ, RZ, R23 ;  /* 0x000000ffff1f7224 */ /* 0x000fe200078e0017 */
[----:B------:R-:W-:Y:S02]  /*3750*/  MOV R38, UR5 ;  /* 0x0000000500267c02 */ /* 0x000fe40008000f00 */
[----:B------:R-:W-:Y:S02]  /*3760*/  MOV R37, 0x3780 ;  /* 0x0000378000257802 */ /* 0x000fe40000000f00 */
[----:B-123-5:R-:W-:Y:S05]  /*3770*/  CALL.REL.NOINC `($__internal_0_$__cuda_sm20_div_u64) ;  /* 0x0000006000847944 */ /* 0x02efea0003c00000 */
[----:B------:R-:W-:-:S04]  /*3780*/  IADD3 R24, P0, PT, RZ, -R31, RZ ;  /* 0x8000001fff187210 */ /* 0x000fc80007f1e0ff */
[----:B------:R-:W-:Y:S01]  /*3790*/  IADD3.X R32, PT, PT, RZ, ~R32, RZ, P0, !PT ;  /* 0x80000020ff207210 */ /* 0x000fe200007fe4ff */
[----:B------:R-:W-:-:S04]  /*37a0*/  IMAD.WIDE.U32 R26, R24, UR4, R22 ;  /* 0x00000004181a7c25 */ /* 0x000fc8000f8e0016 */
[----:B------:R-:W-:Y:S01]  /*37b0*/  IMAD R32, R32, UR4, RZ ;  /* 0x0000000420207c24 */ /* 0x000fe2000f8e02ff */
[----:B------:R-:W-:-:S03]  /*37c0*/  MOV R23, R26 ;  /* 0x0000001a00177202 */ /* 0x000fc60000000f00 */
[----:B------:R-:W-:-:S05]  /*37d0*/  IMAD R24, R24, UR5, R32 ;  /* 0x0000000518187c24 */ /* 0x000fca000f8e0220 */
[----:B------:R-:W-:Y:S02]  /*37e0*/  IADD3 R24, PT, PT, R27, R24, RZ ;  /* 0x000000181b187210 */ /* 0x000fe40007ffe0ff */
.L_x_24:
[----:B-1----:R-:W-:Y:S05]  /*37f0*/  BSYNC.RECONVERGENT B0 ;  /* 0x0000000000007941 */ /* 0x002fea0003800200 */
.L_x_22:
[----:B------:R-:W1:Y:S01]  /*3800*/  LDCU.64 UR10, c[0x0][0x380] ;  /* 0x00007000ff0a77ac */ /* 0x000e620008000a00 */
[----:B------:R-:W-:Y:S02]  /*3810*/  PLOP3.LUT P1, PT, PT, PT, PT, 0x8, 0x80 ;  /* 0x000000000080781c */ /* 0x000fe40003f2e170 */
[----:B------:R-:W-:Y:S02]  /*3820*/  CS2R R28, SRZ ;  /* 0x00000000001c7805 */ /* 0x000fe4000001ff00 */
[----:B-1----:R-:W-:-:S04]  /*3830*/  ISETP.GE.AND P2, PT, R0, UR11, PT ;  /* 0x0000000b00007c0c */ /* 0x002fc8000bf46270 */
[----:B------:R-:W-:-:S13]  /*3840*/  ISETP.GE.OR P2, PT, R30, UR10, P2 ;  /* 0x0000000a1e007c0c */ /* 0x000fda0009746670 */
[--C-:B------:R-:W-:Y:S02]  /*3850*/  @!P2 SHF.R.U64 R23, R23, 0x3, R24.reuse ;  /* 0x000000031717a819 */ /* 0x100fe40000001218 */
[----:B------:R-:W-:Y:S02]  /*3860*/  @!P2 SHF.R.U32.HI R24, RZ, 0x3, R24 ;  /* 0x00000003ff18a819 */ /* 0x000fe40000011618 */
[----:B------:R-:W-:Y:S02]  /*3870*/  @!P2 SHF.R.S32.HI R22, RZ, 0x1f, R31 ;  /* 0x0000001fff16a819 */ /* 0x000fe4000001141f */
[----:B------:R-:W-:-:S04]  /*3880*/  @!P2 ISETP.GE.U32.AND P0, PT, R31, R23, PT ;  /* 0x000000171f00a20c */ /* 0x000fc80003f06070 */
[----:B------:R-:W-:-:S13]  /*3890*/  @!P2 ISETP.GE.U32.AND.EX P1, PT, R22, R24, PT, P0 ;  /* 0x000000181600a20c */ /* 0x000fda0003f26100 */
[----:B------:R-:W-:Y:S02]  /*38a0*/  @P1 IMAD.MOV.U32 R22, RZ, RZ, R45 ;  /* 0x000000ffff161224 */ /* 0x000fe400078e002d */
[----:B------:R-:W-:-:S05]  /*38b0*/  @P1 IMAD.MOV.U32 R23, RZ, RZ, R44 ;  /* 0x000000ffff171224 */ /* 0x000fca00078e002c */
[----:B------:R1:W4:Y:S01]  /*38c0*/  @P1 LDG.E.LTC128B.64 R28, desc[UR18][R22.64] ;  /* 0x00000012161c1981 */ /* 0x000322000c1e1b20 */
[----:B------:R-:W-:Y:S01]  /*38d0*/  BSSY.RECONVERGENT B0, `(.L_x_25) ;  /* 0x000002a000007945 */ /* 0x000fe20003800200 */
[----:B-1----:R-:W-:-:S04]  /*38e0*/  IADD3 R22, P0, PT, R45, UR6, RZ ;  /* 0x000000062d167c10 */ /* 0x002fc8000ff1e0ff */
[----:B------:R-:W-:Y:S02]  /*38f0*/  IADD3.X R23, PT, PT, R44, UR7, RZ, P0, !PT ;  /* 0x000000072c177c10 */ /* 0x000fe400087fe4ff */
[----:B------:R-:W-:-:S05]  /*3900*/  IADD3 R24, P0, PT, -R2, R22, RZ ;  /* 0x0000001602187210 */ /* 0x000fca0007f1e1ff */
[----:B------:R-:W-:-:S05]  /*3910*/  IMAD.X R25, R23, 0x1, ~R3, P0 ;  /* 0x0000000117197824 */ /* 0x000fca00000e0e03 */
[----:B------:R-:W-:-:S04]  /*3920*/  LOP3.LUT R26, R25, UR5, RZ, 0xfc, !PT ;  /* 0x00000005191a7c12 */ /* 0x000fc8000f8efcff */
[----:B------:R-:W-:-:S13]  /*3930*/  ISETP.NE.U32.AND P0, PT, R26, RZ, PT ;  /* 0x000000ff1a00720c */ /* 0x000fda0003f05070 */
[----:B------:R-:W-:Y:S05]  /*3940*/  @P0 BRA `(.L_x_26) ;  /* 0x0000000000540947 */ /* 0x000fea0003800000 */
[----:B------:R-:W1:Y:S01]  /*3950*/  I2F.U32.RP R25, UR4 ;  /* 0x0000000400197d06 */ /* 0x000e620008209000 */
[----:B------:R-:W-:Y:S02]  /*3960*/  MOV R26, RZ ;  /* 0x000000ff001a7202 */ /* 0x000fe40000000f00 */
[----:B------:R-:W-:-:S05]  /*3970*/  ISETP.NE.U32.AND P0, PT, RZ, UR4, PT ;  /* 0x00000004ff007c0c */ /* 0x000fca000bf05070 */
[----:B-1----:R-:W1:Y:S02]  /*3980*/  MUFU.RCP R25, R25 ;  /* 0x0000001900197308 */ /* 0x002e640000001000 */
[----:B-1----:R-:W-:-:S06]  /*3990*/  IADD3 R25, PT, PT, R25, 0xffffffe, RZ ;  /* 0x0ffffffe19197810 */ /* 0x002fcc0007ffe0ff */
[----:B------:R-:W1:Y:S02]  /*39a0*/  F2I.FTZ.U32.TRUNC.NTZ R27, R25 ;  /* 0x00000019001b7305 */ /* 0x000e64000021f000 */
[----:B-1----:R-:W-:-:S04]  /*39b0*/  IMAD.MOV R25, RZ, RZ, -R27 ;  /* 0x000000ffff197224 */ /* 0x002fc800078e0a1b */
        /* <DEDUP_REMOVED lines=14> */
.L_x_26:
[----:B------:R-:W-:Y:S01]  /*3aa0*/  IMAD.MOV.U32 R32, RZ, RZ, R24 ;  /* 0x000000ffff207224 */ /* 0x000fe200078e0018 */
[----:B------:R-:W-:Y:S01]  /*3ab0*/  MOV R39, UR4 ;  /* 0x0000000400277c02 */ /* 0x000fe20008000f00 */
[----:B------:R-:W-:Y:S01]  /*3ac0*/  IMAD.MOV.U32 R31, RZ, RZ, R25 ;  /* 0x000000ffff1f7224 */ /* 0x000fe200078e0019 */
[----:B------:R-:W-:Y:S02]  /*3ad0*/  MOV R38, UR5 ;  /* 0x0000000500267c02 */ /* 0x000fe40008000f00 */
[----:B------:R-:W-:Y:S02]  /*3ae0*/  MOV R37, 0x3b00 ;  /* 0x00003b0000257802 */ /* 0x000fe40000000f00 */
[----:B---345:R-:W-:Y:S05]  /*3af0*/  CALL.REL.NOINC `($__internal_0_$__cuda_sm20_div_u64) ;  /* 0x0000005c00a47944 */ /* 0x038fea0003c00000 */
[----:B------:R-:W-:-:S04]  /*3b00*/  IADD3 R26, P0, PT, RZ, -R31, RZ ;  /* 0x8000001fff1a7210 */ /* 0x000fc80007f1e0ff */
[----:B------:R-:W-:Y:S01]  /*3b10*/  IADD3.X R27, PT, PT, RZ, ~R32, RZ, P0, !PT ;  /* 0x80000020ff1b7210 */ /* 0x000fe200007fe4ff */
[----:B------:R-:W-:-:S04]  /*3b20*/  IMAD.WIDE.U32 R32, R26, UR4, R24 ;  /* 0x000000041a207c25 */ /* 0x000fc8000f8e0018 */
[----:B------:R-:W-:Y:S01]  /*3b30*/  IMAD R27, R27, UR4, RZ ;  /* 0x000000041b1b7c24 */ /* 0x000fe2000f8e02ff */
[----:B------:R-:W-:-:S03]  /*3b40*/  MOV R25, R32 ;  /* 0x0000002000197202 */ /* 0x000fc60000000f00 */
[----:B------:R-:W-:-:S05]  /*3b50*/  IMAD R26, R26, UR5, R27 ;  /* 0x000000051a1a7c24 */ /* 0x000fca000f8e021b */
[----:B------:R-:W-:Y:S02]  /*3b60*/  IADD3 R26, PT, PT, R26, R33, RZ ;  /* 0x000000211a1a7210 */ /* 0x000fe40007ffe0ff */
.L_x_27:
[----:B------:R-:W-:Y:S05]  /*3b70*/  BSYNC.RECONVERGENT B0 ;  /* 0x0000000000007941 */ /* 0x000fea0003800200 */
.L_x_25:
[----:B------:R-:W1:Y:S01]  /*3b80*/  LDCU.64 UR10, c[0x0][0x380] ;  /* 0x00007000ff0a77ac */ /* 0x000e620008000a00 */
[----:B------:R-:W-:Y:S01]  /*3b90*/  VIADD R24, R30, 0x1 ;  /* 0x000000011e187836 */ /* 0x000fe20000000000 */
[----:B------:R-:W-:Y:S02]  /*3ba0*/  PLOP3.LUT P2, PT, PT, PT, PT, 0x8, 0x80 ;  /* 0x000000000080781c */ /* 0x000fe40003f4e170 */
[----:B-1----:R-:W-:-:S04]  /*3bb0*/  ISETP.GE.AND P0, PT, R0, UR11, PT ;  /* 0x0000000b00007c0c */ /* 0x002fc8000bf06270 */
[----:B------:R-:W-:-:S13]  /*3bc0*/  ISETP.GE.OR P3, PT, R24, UR10, P0 ;  /* 0x0000000a18007c0c */ /* 0x000fda0008766670 */
[--C-:B------:R-:W-:Y:S02]  /*3bd0*/  @!P3 SHF.R.U64 R25, R25, 0x3, R26.reuse ;  /* 0x000000031919b819 */ /* 0x100fe4000000121a */
[----:B------:R-:W-:Y:S02]  /*3be0*/  @!P3 SHF.R.U32.HI R26, RZ, 0x3, R26 ;  /* 0x00000003ff1ab819 */ /* 0x000fe4000001161a */
[----:B------:R-:W-:Y:S02]  /*3bf0*/  @!P3 SHF.R.S32.HI R24, RZ, 0x1f, R31 ;  /* 0x0000001fff18b819 */ /* 0x000fe4000001141f */
[----:B------:R-:W-:-:S04]  /*3c00*/  @!P3 ISETP.GE.U32.AND P1, PT, R31, R25, PT ;  /* 0x000000191f00b20c */ /* 0x000fc80003f26070 */
[----:B------:R-:W-:Y:S02]  /*3c10*/  @!P3 ISETP.GE.U32.AND.EX P2, PT, R24, R26, PT, P1 ;  /* 0x0000001a1800b20c */ /* 0x000fe40003f46110 */
[----:B------:R-:W-:-:S11]  /*3c20*/  CS2R R26, SRZ ;  /* 0x00000000001a7805 */ /* 0x000fd6000001ff00 */
        /* <DEDUP_REMOVED lines=10> */
[----:B------:R-:W-:Y:S01]  /*3cd0*/  IMAD.MOV.U32 R32, RZ, RZ, RZ ;  /* 0x000000ffff207224 */ /* 0x000fe200078e00ff */
[----:B------:R-:W-:Y:S01]  /*3ce0*/  ISETP.NE.U32.AND P1, PT, RZ, UR4, PT ;  /* 0x00000004ff007c0c */ /* 0x000fe2000bf25070 */
[----:B------:R-:W-:-:S05]  /*3cf0*/  IMAD.MOV.U32 R31, RZ, RZ, RZ ;  /* 0x000000ffff1f7224 */ /* 0x000fca00078e00ff */
[----:B-1----:R-:W1:Y:S02]  /*3d00*/  MUFU.RCP R25, R25 ;  /* 0x0000001900197308 */ /* 0x002e640000001000 */
[----:B-1----:R-:W-:-:S06]  /*3d10*/  IADD3 R25, PT, PT, R25, 0xffffffe, RZ ;  /* 0x0ffffffe19197810 */ /* 0x002fcc0007ffe0ff */
[----:B------:R-:W1:Y:S02]  /*3d20*/  F2I.FTZ.U32.TRUNC.NTZ R33, R25 ;  /* 0x0000001900217305 */ /* 0x000e64000021f000 */
[----:B-1----:R-:W-:-:S05]  /*3d30*/  IADD3 R25, PT, PT, RZ, -R33, RZ ;  /* 0x80000021ff197210 */ /* 0x002fca0007ffe0ff */
[----:B------:R-:W-:-:S04]  /*3d40*/  IMAD R25, R25, UR4, RZ ;  /* 0x0000000419197c24 */ /* 0x000fc8000f8e02ff */
[----:B------:R-:W-:-:S06]  /*3d50*/  IMAD.HI.U32 R32, R33, R25, R32 ;  /* 0x0000001921207227 */ /* 0x000fcc00078e0020 */
[----:B------:R-:W-:-:S05]  /*3d60*/  IMAD.HI.U32 R32, R32, R24, RZ ;  /* 0x0000001820207227 */ /* 0x000fca00078e00ff */
[----:B------:R-:W-:-:S05]  /*3d70*/  IADD3 R25, PT, PT, -R32, RZ, RZ ;  /* 0x000000ff20197210 */ /* 0x000fca0007ffe1ff */
[----:B------:R-:W-:-:S05]  /*3d80*/  IMAD R25, R25, UR4, R24 ;  /* 0x0000000419197c24 */ /* 0x000fca000f8e0218 */
[----:B------:R-:W-:-:S13]  /*3d90*/  ISETP.GE.U32.AND P3, PT, R25, UR4, PT ;  /* 0x0000000419007c0c */ /* 0x000fda000bf66070 */
[----:B------:R-:W-:Y:S01]  /*3da0*/  @P3 VIADD R25, R25, -UR4 ;  /* 0x8000000419193c36 */ /* 0x000fe20008000000 */
[----:B------:R-:W-:-:S04]  /*3db0*/  @P3 IADD3 R32, PT, PT, R32, 0x1, RZ ;  /* 0x0000000120203810 */ /* 0x000fc80007ffe0ff */
[----:B------:R-:W-:-:S13]  /*3dc0*/  ISETP.GE.U32.AND P2, PT, R25, UR4, PT ;  /* 0x0000000419007c0c */ /* 0x000fda000bf46070 */
[----:B------:R-:W-:Y:S01]  /*3dd0*/  @P2 VIADD R32, R32, 0x1 ;  /* 0x0000000120202836 */ /* 0x000fe20000000000 */
[----:B------:R-:W-:-:S04]  /*3de0*/  @!P1 LOP3.LUT R32, RZ, UR4, RZ, 0x33, !PT ;  /* 0x00000004ff209c12 */ /* 0x000fc8000f8e33ff */
[----:B------:R-:W-:-:S05]  /*3df0*/  IADD3 R25, PT, PT, -R32, RZ, RZ ;  /* 0x000000ff20197210 */ /* 0x000fca0007ffe1ff */
[----:B------:R-:W-:Y:S01]  /*3e00*/  IMAD R25, R25, UR4, R24 ;  /* 0x0000000419197c24 */ /* 0x000fe2000f8e0218 */
[----:B------:R-:W-:Y:S05]  /*3e10*/  BRA `(.L_x_30) ;  /* 0x0000000000387947 */ /* 0x000fea0003800000 */
.L_x_29:
        /* <DEDUP_REMOVED lines=11> */
[----:B------:R-:W-:Y:S01]  /*3ed0*/  IMAD R33, R33, UR5, R32 ;  /* 0x0000000521217c24 */ /* 0x000fe2000f8e0220 */
[----:B------:R-:W-:-:S04]  /*3ee0*/  MOV R32, R31 ;  /* 0x0000001f00207202 */ /* 0x000fc80000000f00 */
[----:B------:R-:W-:Y:S02]  /*3ef0*/  IADD3 R31, PT, PT, R33, R35, RZ ;  /* 0x00000023211f7210 */ /* 0x000fe40007ffe0ff */
.L_x_30:
[----:B------:R-:W-:Y:S05]  /*3f00*/  BSYNC.RECONVERGENT B0 ;  /* 0x0000000000007941 */ /* 0x000fea0003800200 */
.L_x_28:
[----:B------:R-:W1:Y:S01]  /*3f10*/  LDCU UR10, c[0x0][0x380] ;  /* 0x00007000ff0a77ac */ /* 0x000e620008000800 */
[----:B------:R-:W-:Y:S01]  /*3f20*/  VIADD R24, R30, 0x2 ;  /* 0x000000021e187836 */ /* 0x000fe20000000000 */
[----:B------:R-:W-:-:S04]  /*3f30*/  PLOP3.LUT P2, PT, PT, PT, PT, 0x8, 0x80 ;  /* 0x000000000080781c */ /* 0x000fc80003f4e170 */
[----:B-1----:R-:W-:-:S13]  /*3f40*/  ISETP.GE.OR P3, PT, R24, UR10, P0 ;  /* 0x0000000a18007c0c */ /* 0x002fda0008766670 */
[--C-:B------:R-:W-:Y:S02]  /*3f50*/  @!P3 SHF.R.U64 R25, R25, 0x3, R31.reuse ;  /* 0x000000031919b819 */ /* 0x100fe4000000121f */
[----:B------:R-:W-:Y:S02]  /*3f60*/  @!P3 SHF.R.U32.HI R31, RZ, 0x3, R31 ;  /* 0x00000003ff1fb819 */ /* 0x000fe4000001161f */
[----:B------:R-:W-:Y:S02]  /*3f70*/  @!P3 SHF.R.S32.HI R24, RZ, 0x1f, R32 ;  /* 0x0000001fff18b819 */ /* 0x000fe40000011420 */
[----:B------:R-:W-:-:S04]  /*3f80*/  @!P3 ISETP.GE.U32.AND P1, PT, R32, R25, PT ;  /* 0x000000192000b20c */ /* 0x000fc80003f26070 */
[----:B------:R-:W-:Y:S02]  /*3f90*/  @!P3 ISETP.GE.U32.AND.EX P2, PT, R24, R31, PT, P1 ;  /* 0x0000001f1800b20c */ /* 0x000fe40003f46110 */
[----:B------:R-:W-:Y:S02]  /*3fa0*/  CS2R R24, SRZ ;  /* 0x0000000000187805 */ /* 0x000fe4000001ff00 */
[----:B------:R-:W-:-:S04]  /*3fb0*/  IADD3 R52, P1, PT, R22, UR6, RZ ;  /* 0x0000000616347c10 */ /* 0x000fc8000ff3e0ff */
[----:B------:R-:W-:-:S05]  /*3fc0*/  IADD3.X R53, PT, PT, R23, UR7, RZ, P1, !PT ;  /* 0x0000000717357c10 */ /* 0x000fca0008ffe4ff */
[----:B------:R1:W4:Y:S01]  /*3fd0*/  @P2 LDG.E.LTC128B.64 R24, desc[UR18][R22.64] ;  /* 0x0000001216182981 */ /* 0x000322000c1e1b20 */
[----:B------:R-:W-:Y:S01]  /*3fe0*/  BSSY.RECONVERGENT B0, `(.L_x_31) ;  /* 0x000002a000007945 */ /* 0x000fe20003800200 */
[----:B-1----:R-:W-:-:S05]  /*3ff0*/  IADD3 R22, P1, PT, -R2, R52, RZ ;  /* 0x0000003402167210 */ /* 0x002fca0007f3e1ff */
[----:B------:R-:W-:-:S05]  /*4000*/  IMAD.X R23, R53, 0x1, ~R3, P1 ;  /* 0x0000000135177824 */ /* 0x000fca00008e0e03 */
[----:B------:R-:W-:-:S04]  /*4010*/  LOP3.LUT R31, R23, UR5, RZ, 0xfc, !PT ;  /* 0x00000005171f7c12 */ /* 0x000fc8000f8efcff */
[----:B------:R-:W-:-:S13]  /*4020*/  ISETP.NE.U32.AND P1, PT, R31, RZ, PT ;  /* 0x000000ff1f00720c */ /* 0x000fda0003f25070 */
[----:B------:R-:W-:Y:S05]  /*4030*/  @P1 BRA `(.L_x_32) ;  /* 0x0000000000581947 */ /* 0x000fea0003800000 */
[----:B------:R-:W1:Y:S01]  /*4040*/  I2F.U32.RP R23, UR4 ;  /* 0x0000000400177d06 */ /* 0x000e620008209000 */
[----:B------:R-:W-:Y:S01]  /*4050*/  IMAD.MOV.U32 R32, RZ, RZ, RZ ;  /* 0x000000ffff207224 */ /* 0x000fe200078e00ff */
[----:B------:R-:W-:-:S06]  /*4060*/  ISETP.NE.U32.AND P1, PT, RZ, UR4, PT ;  /* 0x00000004ff007c0c */ /* 0x000fcc000bf25070 */
        /* <DEDUP_REMOVED lines=12> */
[----:B------:R-:W-:Y:S01]  /*4130*/  ISETP.GE.U32.AND P2, PT, R23, UR4, PT ;  /* 0x0000000417007c0c */ /* 0x000fe2000bf46070 */
[----:B------:R-:W-:-:S12]  /*4140*/  IMAD.MOV.U32 R23, RZ, RZ, RZ ;  /* 0x000000ffff177224 */ /* 0x000fd800078e00ff */
[----:B------:R-:W-:Y:S01]  /*4150*/  @P2 VIADD R32, R32, 0x1 ;  /* 0x0000000120202836 */ /* 0x000fe20000000000 */
[----:B------:R-:W-:-:S04]  /*4160*/  @!P1 LOP3.LUT R32, RZ, UR4, RZ, 0x33, !PT ;  /* 0x00000004ff209c12 */ /* 0x000fc8000f8e33ff */
[----:B------:R-:W-:-:S05]  /*4170*/  IADD3 R31, PT, PT, -R32, RZ, RZ ;  /* 0x000000ff201f7210 */ /* 0x000fca0007ffe1ff */
[----:B------:R-:W-:Y:S01]  /*4180*/  IMAD R22, R31, UR4, R22 ;  /* 0x000000041f167c24 */ /* 0x000fe2000f8e0216 */
[----:B------:R-:W-:Y:S05]  /*4190*/  BRA `(.L_x_33) ;  /* 0x0000000000387947 */ /* 0x000fea0003800000 */
.L_x_32:
        /* <DEDUP_REMOVED lines=14> */
.L_x_33:
[----:B------:R-:W-:Y:S05]  /*4280*/  BSYNC.RECONVERGENT B0 ;  /* 0x0000000000007941 */ /* 0x000fea0003800200 */
.L_x_31:
        /* <DEDUP_REMOVED lines=9> */
[----:B------:R-:W-:-:S11]  /*4320*/  CS2R R22, SRZ ;  /* 0x0000000000167805 */ /* 0x000fd6000001ff00 */
[----:B------:R-:W-:Y:S05]  /*4330*/  @!P1 BRA `(.L_x_21) ;  /* 0x0000000000049947 */ /* 0x000fea0003800000 */
[----:B------:R1:W4:Y:S02]  /*4340*/  LDG.E.LTC128B.64 R22, desc[UR18][R52.64] ;  /* 0x0000001234167981 */ /* 0x000324000c1e1b20 */
.L_x_21:
[----:B------:R-:W-:Y:S05]  /*4350*/  BSYNC.RECONVERGENT B1 ;  /* 0x0000000000017941 */ /* 0x000fea0003800200 */
.L_x_19:
[----:B------:R-:W-:Y:S01]  /*4360*/  BAR.SYNC.DEFER_BLOCKING 0x0 ;  /* 0x0000000000007b1d */ /* 0x000fe20000010000 */
[----:B------:R-:W-:Y:S01]  /*4370*/  UISETP.GE.AND UP0, UPT, UR15, UR13, UPT ;  /* 0x0000000d0f00728c */ /* 0x000fe2000bf06270 */
[----:B---3--:R-:W-:-:S04]  /*4380*/  IADD3 R20, P0, PT, R20, R45, RZ ;  /* 0x0000002d14147210 */ /* 0x008fc80007f1e0ff */
[----:B------:R-:W-:Y:S01]  /*4390*/  BSSY.RECONVERGENT B1, `(.L_x_34) ;  /* 0x000011f000017945 */ /* 0x000fe20003800200 */
[----:B------:R-:W-:Y:S01]  /*43a0*/  IADD3.X R21, PT, PT, R21, R44, RZ, P0, !PT ;  /* 0x0000002c15157210 */ /* 0x000fe200007fe4ff */
[----:B------:R-:W-:-:S04]  /*43b0*/  DEPBAR.LE SB5, 0x2 ;  /* 0x0000d0800000791a */ /* 0x000fc80000000000 */
[----:B------:R3:W-:Y:S04]  /*43c0*/  STS.128 [R43], R4 ;  /* 0x000000042b007388 */ /* 0x0007e80000000c00 */
[----:B------:R-:W-:Y:S01]  /*43d0*/  STS.128 [R43+0x40], R8 ;  /* 0x000040082b007388 */ /* 0x000fe20000000c00 */
[----:B------:R-:W-:Y:S01]  /*43e0*/  BAR.SYNC.DEFER_BLOCKING 0x0 ;  /* 0x0000000000007b1d */ /* 0x000fe20000010000 */
[----:B---34-:R-:W-:-:S05]  /*43f0*/  IMAD.MOV.U32 R4, RZ, RZ, R28 ;  /* 0x000000ffff047224 */ /* 0x018fca00078e001c */
[----:B-1----:R-:W1:Y:S01]  /*4400*/  LDS.64 R52, [R42] ;  /* 0x000000002a347984 */ /* 0x002e620000000a00 */
[----:B------:R-:W-:-:S03]  /*4410*/  IMAD.MOV.U32 R5, RZ, RZ, R29 ;  /* 0x000000ffff057224 */ /* 0x000fc600078e001d */
[----:B------:R-:W3:Y:S04]  /*4420*/  LDS.64 R10, [R42+0x120] ;  /* 0x000120002a0a7984 */ /* 0x000ee80000000a00 */
[----:B------:R-:W2:Y:S04]  /*4430*/  LDS.64 R8, [R42+0x240] ;  /* 0x000240002a087984 */ /* 0x000ea80000000a00 */
[----:B------:R-:W2:Y:S01]  /*4440*/  LDS.64 R6, [R42+0x360] ;  /* 0x000360002a067984 */ /* 0x000ea20000000a00 */
[-C--:B-1----:R-:W-:Y:S02]  /*4450*/  DMUL R52, R52, R72.reuse ;  /* 0x0000004834347228 */ /* 0x082fe40000000000 */
[----:B---3--:R-:W-:-:S06]  /*4460*/  DMUL R10, R10, R72 ;  /* 0x000000480a0a7228 */ /* 0x008fcc0000000000 */
[----:B------:R-:W-:Y:S01]  /*4470*/  DFMA R52, R4, R70, R52 ;  /* 0x000000460434722b */ /* 0x000fe20000000034 */
[----:B------:R-:W-:Y:S01]  /*4480*/  MOV R4, R26 ;  /* 0x0000001a00047202 */ /* 0x000fe20000000f00 */
[----:B------:R-:W-:Y:S01]  /*4490*/  IMAD.MOV.U32 R5, RZ, RZ, R27 ;  /* 0x000000ffff057224 */ /* 0x000fe200078e001b */
[-C--:B--2---:R-:W-:Y:S02]  /*44a0*/  DMUL R8, R8, R72.reuse ;  /* 0x0000004808087228 */ /* 0x084fe40000000000 */
[----:B------:R-:W-:-:S03]  /*44b0*/  DMUL R6, R6, R72 ;  /* 0x0000004806067228 */ /* 0x000fc60000000000 */
[----:B------:R-:W-:Y:S01]  /*44c0*/  DFMA R10, R4, R70, R10 ;  /* 0x00000046040a722b */ /* 0x000fe2000000000a */
[----:B------:R-:W-:Y:S01]  /*44d0*/  MOV R4, R24 ;  /* 0x0000001800047202 */ /* 0x000fe20000000f00 */
[----:B------:R-:W-:-:S06]  /*44e0*/  IMAD.MOV.U32 R5, RZ, RZ, R25 ;  /* 0x000000ffff057224 */ /* 0x000fcc00078e0019 */
[----:B------:R-:W-:Y:S01]  /*44f0*/  DFMA R8, R4, R70, R8 ;  /* 0x000000460408722b */ /* 0x000fe20000000008 */
[----:B------:R-:W-:Y:S01]  /*4500*/  MOV R4, R22 ;  /* 0x0000001600047202 */ /* 0x000fe20000000f00 */
[----:B------:R-:W-:-:S06]  /*4510*/  IMAD.MOV.U32 R5, RZ, RZ, R23 ;  /* 0x000000ffff057224 */ /* 0x000fcc00078e0017 */
[----:B------:R-:W-:Y:S01]  /*4520*/  DFMA R6, R4, R70, R6 ;  /* 0x000000460406722b */ /* 0x000fe20000000006 */
[----:B------:R-:W-:Y:S01]  /*4530*/  IADD3 R4, PT, PT, R30, 0x8, RZ ;  /* 0x000000081e047810 */ /* 0x000fe20007ffe0ff */
[----:B------:R-:W-:Y:S09]  /*4540*/  BRA.U !UP0, `(.L_x_35) ;  /* 0x0000000108547547 */ /* 0x000ff2000b800000 */
[----:B------:R-:W1:Y:S01]  /*4550*/  LDCU UR11, c[0x0][0x384] ;  /* 0x00007080ff0b77ac */ /* 0x000e620008000800 */
[C---:B------:R-:W-:Y:S02]  /*4560*/  VIADD R32, R30.reuse, 0x1 ;  /* 0x000000011e207836 */ /* 0x040fe40000000000 */
[----:B------:R-:W-:Y:S01]  /*4570*/  VIADD R5, R30, 0x2 ;  /* 0x000000021e057836 */ /* 0x000fe20000000000 */
[----:B------:R-:W2:Y:S01]  /*4580*/  LDCU.64 UR16, c[0x0][0x468] ;  /* 0x00008d00ff1077ac */ /* 0x000ea20008000a00 */
[----:B-1----:R-:W-:-:S04]  /*4590*/  ISETP.GE.AND P3, PT, R0, UR11, PT ;  /* 0x0000000b00007c0c */ /* 0x002fc8000bf66270 */
[----:B------:R-:W-:Y:S02]  /*45a0*/  ISETP.LT.AND P2, PT, R30, UR10, !P3 ;  /* 0x0000000a1e007c0c */ /* 0x000fe4000df41270 */
[----:B------:R-:W-:Y:S02]  /*45b0*/  ISETP.LT.AND P1, PT, R32, UR10, !P3 ;  /* 0x0000000a20007c0c */ /* 0x000fe4000df21270 */
[----:B--2---:R-:W-:Y:S02]  /*45c0*/  IADD3 R32, P4, PT, R48, UR16, RZ ;  /* 0x0000001030207c10 */ /* 0x004fe4000ff9e0ff */
[----:B------:R-:W-:Y:S02]  /*45d0*/  ISETP.LT.AND P0, PT, R5, UR10, !P3 ;  /* 0x0000000a05007c0c */ /* 0x000fe4000df01270 */
[----:B------:R-:W-:Y:S02]  /*45e0*/  IADD3.X R33, PT, PT, R49, UR17, RZ, P4, !PT ;  /* 0x0000001131217c10 */ /* 0x000fe4000a7fe4ff */
[----:B------:R-:W-:-:S02]  /*45f0*/  IADD3 R34, P4, PT, R32, UR16, RZ ;  /* 0x0000001020227c10 */ /* 0x000fc4000ff9e0ff */
[----:B------:R-:W-:Y:S01]  /*4600*/  ISETP.LT.AND P3, PT, R31, UR10, !P3 ;  /* 0x0000000a1f007c0c */ /* 0x000fe2000df61270 */
[----:B------:R-:W-:Y:S01]  /*4610*/  @P2 STG.E.64 desc[UR18][R48.64], R52 ;  /* 0x0000003430002986 */ /* 0x000fe2000c101b12 */
[----:B------:R-:W-:-:S03]  /*4620*/  IADD3.X R35, PT, PT, R33, UR17, RZ, P4, !PT ;  /* 0x0000001121237c10 */ /* 0x000fc6000a7fe4ff */
[----:B------:R-:W-:Y:S04]  /*4630*/  @P1 STG.E.64 desc[UR18][R32.64], R10 ;  /* 0x0000000a20001986 */ /* 0x000fe8000c101b12 */
[----:B------:R1:W-:Y:S02]  /*4640*/  @P0 STG.E.64 desc[UR18][R34.64], R8 ;  /* 0x0000000822000986 */ /* 0x0003e4000c101b12 */
[----:B-1----:R-:W-:-:S04]  /*4650*/  IADD3 R8, P0, PT, R34, UR16, RZ ;  /* 0x0000001022087c10 */ /* 0x002fc8000ff1e0ff */
[----:B------:R-:W-:Y:S01]  /*4660*/  IADD3.X R9, PT, PT, R35, UR17, RZ, P0, !PT ;  /* 0x0000001123097c10 */ /* 0x000fe200087fe4ff */
[----:B------:R-:W-:Y:S08]  /*4670*/  @!P3 BRA `(.L_x_36) ;  /* 0x0000000c00c0b947 */ /* 0x000ff00003800000 */
[----:B------:R2:W-:Y:S01]  /*4680*/  STG.E.64 desc[UR18][R8.64], R6 ;  /* 0x0000000608007986 */ /* 0x0005e2000c101b12 */
[----:B------:R-:W-:Y:S05]  /*4690*/  BRA `(.L_x_36) ;  /* 0x0000000c00b87947 */ /* 0x000fea0003800000 */
.L_x_35:
[----:B------:R-:W1:Y:S01]  /*46a0*/  LDCU UR10, c[0x0][0x464] ;  /* 0x00008c80ff0a77ac */ /* 0x000e620008000800 */
[----:B------:R-:W-:Y:S01]  /*46b0*/  BSSY.RECONVERGENT B0, `(.L_x_37) ;  /* 0x0000030000007945 */ /* 0x000fe20003800200 */
[----:B-1----:R-:W-:-:S05]  /*46c0*/  IMAD.U32 R32, RZ, RZ, UR10 ;  /* 0x0000000aff207e24 */ /* 0x002fca000f8e00ff */
[----:B------:R-:W-:-:S04]  /*46d0*/  LOP3.LUT R5, R47, R32, RZ, 0xfc, !PT ;  /* 0x000000202f057212 */ /* 0x000fc800078efcff */
[----:B------:R-:W-:-:S13]  /*46e0*/  ISETP.NE.U32.AND P0, PT, R5, RZ, PT ;  /* 0x000000ff0500720c */ /* 0x000fda0003f05070 */
[----:B------:R-:W-:Y:S05]  /*46f0*/  @P0 BRA `(.L_x_38) ;  /* 0x0000000000600947 */ /* 0x000fea0003800000 */
[----:B------:R-:W1:Y:S01]  /*4700*/  LDCU UR10, c[0x0][0x460] ;  /* 0x00008c00ff0a77ac */ /* 0x000e620008000800 */
[----:B------:R-:W-:Y:S01]  /*4710*/  IMAD.MOV.U32 R34, RZ, RZ, RZ ;  /* 0x000000ffff227224 */ /* 0x000fe200078e00ff */
[----:B------:R-:W-:Y:S02]  /*4720*/  MOV R33, RZ ;  /* 0x000000ff00217202 */ /* 0x000fe40000000f00 */
[----:B-1----:R-:W-:-:S04]  /*4730*/  MOV R5, UR10 ;  /* 0x0000000a00057c02 */ /* 0x002fc80008000f00 */
[----:B------:R-:W1:Y:S01]  /*4740*/  I2F.U32.RP R31, R5 ;  /* 0x00000005001f7306 */ /* 0x000e620000209000 */
[----:B------:R-:W-:-:S07]  /*4750*/  ISETP.NE.U32.AND P0, PT, R5, RZ, PT ;  /* 0x000000ff0500720c */ /* 0x000fce0003f05070 */
[----:B-1----:R-:W1:Y:S02]  /*4760*/  MUFU.RCP R31, R31 ;  /* 0x0000001f001f7308 */ /* 0x002e640000001000 */
[----:B-1----:R-:W-:-:S06]  /*4770*/  VIADD R31, R31, 0xffffffe ;  /* 0x0ffffffe1f1f7836 */ /* 0x002fcc0000000000 */
[----:B------:R-:W1:Y:S02]  /*4780*/  F2I.FTZ.U32.TRUNC.NTZ R35, R31 ;  /* 0x0000001f00237305 */ /* 0x000e64000021f000 */
[----:B-1----:R-:W-:-:S05]  /*4790*/  IMAD R31, R35, R5, RZ ;  /* 0x00000005231f7224 */ /* 0x002fca00078e02ff */
[----:B------:R-:W-:-:S05]  /*47a0*/  IADD3 R31, PT, PT, -R31, RZ, RZ ;  /* 0x000000ff1f1f7210 */ /* 0x000fca0007ffe1ff */
[----:B------:R-:W-:-:S06]  /*47b0*/  IMAD.HI.U32 R31, R35, R31, R34 ;  /* 0x0000001f231f7227 */ /* 0x000fcc00078e0022 */
[----:B------:R-:W-:-:S05]  /*47c0*/  IMAD.HI.U32 R34, R31, R50, RZ ;  /* 0x000000321f227227 */ /* 0x000fca00078e00ff */
[----:B------:R-:W-:-:S05]  /*47d0*/  IADD3 R31, PT, PT, -R34, RZ, RZ ;  /* 0x000000ff221f7210 */ /* 0x000fca0007ffe1ff */
[----:B------:R-:W-:-:S05]  /*47e0*/  IMAD R31, R5, R31, R50 ;  /* 0x0000001f051f7224 */ /* 0x000fca00078e0232 */
[----:B------:R-:W-:-:S13]  /*47f0*/  ISETP.GE.U32.AND P2, PT, R31, R5, PT ;  /* 0x000000051f00720c */ /* 0x000fda0003f46070 */
[----:B------:R-:W-:Y:S01]  /*4800*/  @P2 IMAD.IADD R31, R31, 0x1, -R5 ;  /* 0x000000011f1f2824 */ /* 0x000fe200078e0a05 */
[----:B------:R-:W-:-:S04]  /*4810*/  @P2 IADD3 R34, PT, PT, R34, 0x1, RZ ;  /* 0x0000000122222810 */ /* 0x000fc80007ffe0ff */
[----:B------:R-:W-:-:S13]  /*4820*/  ISETP.GE.U32.AND P1, PT, R31, R5, PT ;  /* 0x000000051f00720c */ /* 0x000fda0003f26070 */
[----:B------:R-:W-:Y:S01]  /*4830*/  @P1 VIADD R34, R34, 0x1 ;  /* 0x0000000122221836 */ /* 0x000fe20000000000 */
[----:B------:R-:W-:-:S04]  /*4840*/  @!P0 LOP3.LUT R34, RZ, R5, RZ, 0x33, !PT ;  /* 0x00000005ff228212 */ /* 0x000fc800078e33ff */
[----:B------:R-:W-:-:S05]  /*4850*/  IADD3 R31, PT, PT, -R34, RZ, RZ ;  /* 0x000000ff221f7210 */ /* 0x000fca0007ffe1ff */
[----:B------:R-:W-:Y:S01]  /*4860*/  IMAD R31, R5, R31, R50 ;  /* 0x0000001f051f7224 */ /* 0x000fe200078e0232 */
[----:B------:R-:W-:Y:S05]  /*4870*/  BRA `(.L_x_39) ;  /* 0x00000000004c7947 */ /* 0x000fea0003800000 */
.L_x_38:
[----:B------:R-:W1:Y:S01]  /*4880*/  LDCU.64 UR10, c[0x0][0x460] ;  /* 0x00008c00ff0a77ac */ /* 0x000e620008000a00 */
[----:B------:R-:W-:Y:S01]  /*4890*/  IMAD.MOV.U32 R32, RZ, RZ, R50 ;  /* 0x000000ffff207224 */ /* 0x000fe200078e0032 */
[----:B------:R-:W-:Y:S02]  /*48a0*/  MOV R31, R47 ;  /* 0x0000002f001f7202 */ /* 0x000fe40000000f00 */
[----:B------:R-:W-:Y:S01]  /*48b0*/  MOV R37, 0x48f0 ;  /* 0x000048f000257802 */ /* 0x000fe20000000f00 */
[----:B-1----:R-:W-:Y:S01]  /*48c0*/  IMAD.U32 R39, RZ, RZ, UR10 ;  /* 0x0000000aff277e24 */ /* 0x002fe2000f8e00ff */
[----:B------:R-:W-:Y:S02]  /*48d0*/  MOV R38, UR11 ;  /* 0x0000000b00267c02 */ /* 0x000fe40008000f00 */
[----:B-----5:R-:W-:Y:S05]  /*48e0*/  CALL.REL.NOINC `($__internal_0_$__cuda_sm20_div_u64) ;  /* 0x0000005000287944 */ /* 0x020fea0003c00000 */
[----:B------:R-:W1:Y:S01]  /*48f0*/  LDCU.64 UR10, c[0x0][0x460] ;  /* 0x00008c00ff0a77ac */ /* 0x000e620008000a00 */
[----:B------:R-:W-:Y:S02]  /*4900*/  IADD3 R33, P0, PT, RZ, -R31, RZ ;  /* 0x8000001fff217210 */ /* 0x000fe40007f1e0ff */
[----:B------:R-:W-:Y:S02]  /*4910*/  MOV R46, R50 ;  /* 0x00000032002e7202 */ /* 0x000fe40000000f00 */
[----:B------:R-:W-:Y:S02]  /*4920*/  IADD3.X R34, PT, PT, RZ, ~R32, RZ, P0, !PT ;  /* 0x80000020ff227210 */ /* 0x000fe400007fe4ff */
[----:B-1----:R-:W-:Y:S01]  /*4930*/  MOV R5, UR10 ;  /* 0x0000000a00057c02 */ /* 0x002fe20008000f00 */
[----:B------:R-:W-:-:S04]  /*4940*/  IMAD.U32 R32, RZ, RZ, UR11 ;  /* 0x0000000bff207e24 */ /* 0x000fc8000f8e00ff */
[-C--:B------:R-:W-:Y:S02]  /*4950*/  IMAD R34, R34, R5.reuse, RZ ;  /* 0x0000000522227224 */ /* 0x080fe400078e02ff */
[----:B------:R-:W-:-:S04]  /*4960*/  IMAD.WIDE.U32 R46, R33, R5, R46 ;  /* 0x00000005212e7225 */ /* 0x000fc800078e002e */
[----:B------:R-:W-:Y:S02]  /*4970*/  IMAD R33, R33, R32, R34 ;  /* 0x0000002021217224 */ /* 0x000fe400078e0222 */
[----:B------:R-:W-:Y:S01]  /*4980*/  IMAD.MOV.U32 R34, RZ, RZ, R31 ;  /* 0x000000ffff227224 */ /* 0x000fe200078e001f */
[----:B------:R-:W-:Y:S02]  /*4990*/  MOV R31, R46 ;  /* 0x0000002e001f7202 */ /* 0x000fe40000000f00 */
[----:B------:R-:W-:Y:S02]  /*49a0*/  IADD3 R33, PT, PT, R47, R33, RZ ;  /* 0x000000212f217210 */ /* 0x000fe40007ffe0ff */
.L_x_39:
[----:B------:R-:W-:Y:S05]  /*49b0*/  BSYNC.RECONVERGENT B0 ;  /* 0x0000000000007941 */ /* 0x000fea0003800200 */
.L_x_37:
[----:B------:R-:W1:Y:S01]  /*49c0*/  LDCU.64 UR10, c[0x0][0x380] ;  /* 0x00007000ff0a77ac */ /* 0x000e620008000a00 */
[----:B------:R-:W-:Y:S01]  /*49d0*/  PLOP3.LUT P3, PT, PT, PT, PT, 0x8, 0x80 ;  /* 0x000000000080781c */ /* 0x000fe20003f6e170 */
[----:B------:R-:W-:Y:S01]  /*49e0*/  BSSY.RECONVERGENT B0, `(.L_x_40) ;  /* 0x000003a000007945 */ /* 0x000fe20003800200 */
[----:B-1----:R-:W-:-:S04]  /*49f0*/  ISETP.GE.AND P0, PT, R0, UR11, PT ;  /* 0x0000000b00007c0c */ /* 0x002fc8000bf06270 */
[----:B------:R-:W-:Y:S01]  /*4a00*/  ISETP.GE.OR P1, PT, R30, UR10, P0 ;  /* 0x0000000a1e007c0c */ /* 0x000fe20008726670 */
[----:B------:R-:W1:-:S12]  /*4a10*/  LDCU.64 UR10, c[0x0][0x468] ;  /* 0x00008d00ff0a77ac */ /* 0x000e580008000a00 */
[--C-:B------:R-:W-:Y:S02]  /*4a20*/  @!P1 SHF.R.U64 R31, R31, 0x3, R33.reuse ;  /* 0x000000031f1f9819 */ /* 0x100fe40000001221 */
[----:B------:R-:W-:Y:S02]  /*4a30*/  @!P1 SHF.R.U32.HI R33, RZ, 0x3, R33 ;  /* 0x00000003ff219819 */ /* 0x000fe40000011621 */
[----:B------:R-:W-:Y:S02]  /*4a40*/  @!P1 ISETP.GE.U32.AND P2, PT, R34, R31, PT ;  /* 0x0000001f2200920c */ /* 0x000fe40003f46070 */
[----:B------:R-:W-:-:S04]  /*4a50*/  @!P1 SHF.R.S32.HI R34, RZ, 0x1f, R34 ;  /* 0x0000001fff229819 */ /* 0x000fc80000011422 */
[----:B------:R-:W-:Y:S02]  /*4a60*/  @!P1 ISETP.GE.U32.AND.EX P3, PT, R34, R33, PT, P2 ;  /* 0x000000212200920c */ /* 0x000fe40003f66120 */
[----:B-1----:R-:W-:-:S04]  /*4a70*/  IADD3 R44, P1, PT, R48, UR10, RZ ;  /* 0x0000000a302c7c10 */ /* 0x002fc8000ff3e0ff */
[----:B------:R-:W-:Y:S02]  /*4a80*/  IADD3.X R45, PT, PT, R49, UR11, RZ, P1, !PT ;  /* 0x0000000b312d7c10 */ /* 0x000fe40008ffe4ff */
[----:B------:R-:W-:-:S04]  /*4a90*/  IADD3 R46, P1, PT, R44, -UR8, RZ ;  /* 0x800000082c2e7c10 */ /* 0x000fc8000ff3e0ff */
[----:B------:R-:W-:Y:S01]  /*4aa0*/  IADD3.X R47, PT, PT, R45, ~UR9, RZ, P1, !PT ;  /* 0x800000092d2f7c10 */ /* 0x000fe20008ffe4ff */
[----:B------:R-:W-:Y:S02]  /*4ab0*/  @P3 IMAD.MOV.U32 R34, RZ, RZ, R48 ;  /* 0x000000ffff223224 */ /* 0x000fe400078e0030 */
[----:B------:R-:W-:Y:S01]  /*4ac0*/  @P3 IMAD.MOV.U32 R35, RZ, RZ, R49 ;  /* 0x000000ffff233224 */ /* 0x000fe200078e0031 */
[----:B------:R-:W-:-:S04]  /*4ad0*/  LOP3.LUT R31, R47, R32, RZ, 0xfc, !PT ;  /* 0x000000202f1f7212 */ /* 0x000fc800078efcff */
[----:B------:R1:W-:Y:S01]  /*4ae0*/  @P3 STG.E.64 desc[UR18][R34.64], R52 ;  /* 0x0000003422003986 */ /* 0x0003e2000c101b12 */
[----:B------:R-:W-:-:S13]  /*4af0*/  ISETP.NE.U32.AND P1, PT, R31, RZ, PT ;  /* 0x000000ff1f00720c */ /* 0x000fda0003f25070 */
[----:B------:R-:W-:Y:S05]  /*4b00*/  @P1 BRA `(.L_x_41) ;  /* 0x0000000000581947 */ /* 0x000fea0003800000 */
[----:B------:R-:W2:Y:S01]  /*4b10*/  I2F.U32.RP R31, R5 ;  /* 0x00000005001f7306 */ /* 0x000ea20000209000 */
[----:B-1----:R-:W-:Y:S01]  /*4b20*/  IMAD.MOV.U32 R34, RZ, RZ, RZ ;  /* 0x000000ffff227224 */ /* 0x002fe200078e00ff */
[----:B------:R-:W-:Y:S01]  /*4b30*/  ISETP.NE.U32.AND P1, PT, R5, RZ, PT ;  /* 0x000000ff0500720c */ /* 0x000fe20003f25070 */
[----:B------:R-:W-:-:S05]  /*4b40*/  IMAD.MOV.U32 R33, RZ, RZ, RZ ;  /* 0x000000ffff217224 */ /* 0x000fca00078e00ff */
[----:B--2---:R-:W1:Y:S02]  /*4b50*/  MUFU.RCP R31, R31 ;  /* 0x0000001f001f7308 */ /* 0x004e640000001000 */
[----:B-1----:R-:W-:-:S06]  /*4b60*/  IADD3 R31, PT, PT, R31, 0xffffffe, RZ ;  /* 0x0ffffffe1f1f7810 */ /* 0x002fcc0007ffe0ff */
[----:B------:R-:W1:Y:S02]  /*4b70*/  F2I.FTZ.U32.TRUNC.NTZ R35, R31 ;  /* 0x0000001f00237305 */ /* 0x000e64000021f000 */
[----:B-1----:R-:W-:-:S05]  /*4b80*/  IADD3 R31, PT, PT, RZ, -R35, RZ ;  /* 0x80000023ff1f7210 */ /* 0x002fca0007ffe0ff */
[----:B------:R-:W-:-:S04]  /*4b90*/  IMAD R31, R31, R5, RZ ;  /* 0x000000051f1f7224 */ /* 0x000fc800078e02ff */
        /* <DEDUP_REMOVED lines=13> */
.L_x_41:
[----:B------:R-:W2:Y:S01]  /*4c70*/  LDCU.64 UR10, c[0x0][0x460] ;  /* 0x00008c00ff0a77ac */ /* 0x000ea20008000a00 */
[----:B------:R-:W-:Y:S01]  /*4c80*/  IMAD.MOV.U32 R32, RZ, RZ, R46 ;  /* 0x000000ffff207224 */ /* 0x000fe200078e002e */
[----:B------:R-:W-:Y:S02]  /*4c90*/  MOV R31, R47 ;  /* 0x0000002f001f7202 */ /* 0x000fe40000000f00 */
[----:B------:R-:W-:Y:S01]  /*4ca0*/  MOV R37, 0x4ce0 ;  /* 0x00004ce000257802 */ /* 0x000fe20000000f00 */
[----:B--2---:R-:W-:Y:S01]  /*4cb0*/  IMAD.U32 R39, RZ, RZ, UR10 ;  /* 0x0000000aff277e24 */ /* 0x004fe2000f8e00ff */
[----:B------:R-:W-:Y:S02]  /*4cc0*/  MOV R38, UR11 ;  /* 0x0000000b00267c02 */ /* 0x000fe40008000f00 */
[----:B-1---5:R-:W-:Y:S05]  /*4cd0*/  CALL.REL.NOINC `($__internal_0_$__cuda_sm20_div_u64) ;  /* 0x0000004c002c7944 */ /* 0x022fea0003c00000 */
[----:B------:R-:W1:Y:S01]  /*4ce0*/  LDCU.64 UR10, c[0x0][0x460] ;  /* 0x00008c00ff0a77ac */ /* 0x000e620008000a00 */
[----:B------:R-:W-:-:S04]  /*4cf0*/  IADD3 R33, P1, PT, RZ, -R31, RZ ;  /* 0x8000001fff217210 */ /* 0x000fc80007f3e0ff */
[----:B------:R-:W-:Y:S02]  /*4d00*/  IADD3.X R34, PT, PT, RZ, ~R32, RZ, P1, !PT ;  /* 0x80000020ff227210 */ /* 0x000fe40000ffe4ff */
[----:B-1----:R-:W-:Y:S02]  /*4d10*/  MOV R5, UR10 ;  /* 0x0000000a00057c02 */ /* 0x002fe40008000f00 */
[----:B------:R-:W-:-:S03]  /*4d20*/  MOV R32, UR11 ;  /* 0x0000000b00207c02 */ /* 0x000fc60008000f00 */
[-C--:B------:R-:W-:Y:S02]  /*4d30*/  IMAD R34, R34, R5.reuse, RZ ;  /* 0x0000000522227224 */ /* 0x080fe400078e02ff */
[----:B------:R-:W-:-:S04]  /*4d40*/  IMAD.WIDE.U32 R46, R33, R5, R46 ;  /* 0x00000005212e7225 */ /* 0x000fc800078e002e */
[----:B------:R-:W-:Y:S01]  /*4d50*/  IMAD R33, R33, R32, R34 ;  /* 0x0000002021217224 */ /* 0x000fe200078e0222 */
[----:B------:R-:W-:-:S04]  /*4d60*/  MOV R34, R31 ;  /* 0x0000001f00227202 */ /* 0x000fc80000000f00 */
[----:B------:R-:W-:Y:S02]  /*4d70*/  IADD3 R33, PT, PT, R33, R47, RZ ;  /* 0x0000002f21217210 */ /* 0x000fe40007ffe0ff */
.L_x_42:
[----:B------:R-:W-:Y:S05]  /*4d80*/  BSYNC.RECONVERGENT B0 ;  /* 0x0000000000007941 */ /* 0x000fea0003800200 */
.L_x_40:
[----:B------:R-:W1:Y:S01]  /*4d90*/  LDCU UR10, c[0x0][0x380] ;  /* 0x00007000ff0a77ac */ /* 0x000e620008000800 */
[----:B------:R-:W-:Y:S01]  /*4da0*/  VIADD R31, R30, 0x1 ;  /* 0x000000011e1f7836 */ /* 0x000fe20000000000 */
[----:B------:R-:W-:Y:S01]  /*4db0*/  PLOP3.LUT P2, PT, PT, PT, PT, 0x8, 0x80 ;  /* 0x000000000080781c */ /* 0x000fe20003f4e170 */
[----:B------:R-:W-:Y:S03]  /*4dc0*/  BSSY.RECONVERGENT B0, `(.L_x_43) ;  /* 0x0000036000007945 */ /* 0x000fe60003800200 */
[----:B-1----:R-:W-:Y:S01]  /*4dd0*/  ISETP.GE.OR P0, PT, R31, UR10, P0 ;  /* 0x0000000a1f007c0c */ /* 0x002fe20008706670 */
        /* <DEDUP_REMOVED lines=10> */
[----:B------:R1:W-:Y:S03]  /*4e80*/  @P2 STG.E.64 desc[UR18][R44.64], R10 ;  /* 0x0000000a2c002986 */ /* 0x0003e6000c101b12 */
[----:B-1----:R-:W-:-:S04]  /*4e90*/  LOP3.LUT R10, R51, R32, RZ, 0xfc, !PT ;  /* 0x00000020330a7212 */ /* 0x002fc800078efcff */
[----:B------:R-:W-:-:S13]  /*4ea0*/  ISETP.NE.U32.AND P0, PT, R10, RZ, PT ;  /* 0x000000ff0a00720c */ /* 0x000fda0003f05070 */
[----:B------:R-:W-:Y:S05]  /*4eb0*/  @P0 BRA `(.L_x_44) ;  /* 0x0000000000580947 */ /* 0x000fea0003800000 */
[----:B------:R-:W1:Y:S01]  /*4ec0*/  I2F.U32.RP R10, R5 ;  /* 0x00000005000a7306 */ /* 0x000e620000209000 */
[----:B------:R-:W-:Y:S01]  /*4ed0*/  IMAD.MOV.U32 R34, RZ, RZ, RZ ;  /* 0x000000ffff227224 */ /* 0x000fe200078e00ff */
[----:B------:R-:W-:Y:S01]  /*4ee0*/  ISETP.NE.U32.AND P0, PT, R5, RZ, PT ;  /* 0x000000ff0500720c */ /* 0x000fe20003f05070 */
[----:B------:R-:W-:-:S05]  /*4ef0*/  IMAD.MOV.U32 R11, RZ, RZ, RZ ;  /* 0x000000ffff0b7224 */ /* 0x000fca00078e00ff */
[----:B-1----:R-:W1:Y:S02]  /*4f00*/  MUFU.RCP R10, R10 ;  /* 0x0000000a000a7308 */ /* 0x002e640000001000 */
        /* <DEDUP_REMOVED lines=17> */
.L_x_44:
        /* <DEDUP_REMOVED lines=8> */
[----:B------:R-:W-:-:S04]  /*50a0*/  IADD3 R10, P0, PT, RZ, -R31, RZ ;  /* 0x8000001fff0a7210 */ /* 0x000fc80007f1e0ff */
[----:B------:R-:W-:Y:S02]  /*50b0*/  IADD3.X R11, PT, PT, RZ, ~R32, RZ, P0, !PT ;  /* 0x80000020ff0b7210 */ /* 0x000fe400007fe4ff */
[----:B-1----:R-:W-:Y:S02]  /*50c0*/  MOV R5, UR10 ;  /* 0x0000000a00057c02 */ /* 0x002fe40008000f00 */
[----:B------:R-:W-:-:S03]  /*50d0*/  MOV R32, UR11 ;  /* 0x0000000b00207c02 */ /* 0x000fc60008000f00 */
[-C--:B------:R-:W-:Y:S02]  /*50e0*/  IMAD R11, R11, R5.reuse, RZ ;  /* 0x000000050b0b7224 */ /* 0x080fe400078e02ff */
[----:B------:R-:W-:-:S04]  /*50f0*/  IMAD.WIDE.U32 R50, R10, R5, R50 ;  /* 0x000000050a327225 */ /* 0x000fc800078e0032 */
[----:B------:R-:W-:-:S05]  /*5100*/  IMAD R11, R10, R32, R11 ;  /* 0x000000200a0b7224 */ /* 0x000fca00078e020b */
[----:B------:R-:W-:Y:S02]  /*5110*/  IADD3 R11, PT, PT, R11, R51, RZ ;  /* 0x000000330b0b7210 */ /* 0x000fe40007ffe0ff */
.L_x_45:
[----:B------:R-:W-:Y:S05]  /*5120*/  BSYNC.RECONVERGENT B0 ;  /* 0x0000000000007941 */ /* 0x000fea0003800200 */
.L_x_43:
[----:B------:R-:W1:Y:S01]  /*5130*/  LDCU.64 UR10, c[0x0][0x380] ;  /* 0x00007000ff0a77ac */ /* 0x000e620008000a00 */
[----:B------:R-:W-:Y:S01]  /*5140*/  VIADD R10, R30, 0x2 ;  /* 0x000000021e0a7836 */ /* 0x000fe20000000000 */
        /* <DEDUP_REMOVED lines=15> */
[----:B------:R-:W-:-:S04]  /*5240*/  LOP3.LUT R32, R45, R32, RZ, 0xfc, !PT ;  /* 0x000000202d207212 */ /* 0x000fc800078efcff */
[----:B------:R-:W-:-:S13]  /*5250*/  ISETP.NE.U32.AND P0, PT, R32, RZ, PT ;  /* 0x000000ff2000720c */ /* 0x000fda0003f05070 */
[----:B------:R-:W-:Y:S05]  /*5260*/  @P0 BRA `(.L_x_47) ;  /* 0x0000000000580947 */ /* 0x000fea0003800000 */
[----:B-1----:R-:W1:Y:S01]  /*5270*/  I2F.U32.RP R8, R5 ;  /* 0x0000000500087306 */ /* 0x002e620000209000 */
        /* <DEDUP_REMOVED lines=21> */
.L_x_47:
        /* <DEDUP_REMOVED lines=9> */
[----:B------:R-:W-:-:S05]  /*5460*/  IADD3.X R8, PT, PT, RZ, ~R32, RZ, P0, !PT ;  /* 0x80000020ff087210 */ /* 0x000fca00007fe4ff */
[----:B-1----:R-:W-:Y:S02]  /*5470*/  IMAD R8, R8, UR10, RZ ;  /* 0x0000000a08087c24 */ /* 0x002fe4000f8e02ff */
[----:B------:R-:W-:-:S04]  /*5480*/  IMAD.WIDE.U32 R44, R5, UR10, R44 ;  /* 0x0000000a052c7c25 */ /* 0x000fc8000f8e002c */
[----:B------:R-:W-:Y:S01]  /*5490*/  IMAD R5, R5, UR11, R8 ;  /* 0x0000000b05057c24 */ /* 0x000fe2000f8e0208 */
[----:B------:R-:W-:-:S04]  /*54a0*/  MOV R8, R44 ;  /* 0x0000002c00087202 */ /* 0x000fc80000000f00 */
[----:B------:R-:W-:Y:S02]  /*54b0*/  IADD3 R9, PT, PT, R5, R45, RZ ;  /* 0x0000002d05097210 */ /* 0x000fe40007ffe0ff */
.L_x_48:
[----:B------:R-:W-:Y:S05]  /*54c0*/  BSYNC.RECONVERGENT B0 ;  /* 0x0000000000007941 */ /* 0x000fea0003800200 */
.L_x_46:
        /* <DEDUP_REMOVED lines=9> */
[----:B------:R-:W-:-:S13]  /*5560*/  @!P0 ISETP.GE.U32.AND.EX P2, PT, R5, R9, PT, P1 ;  /* 0x000000090500820c */ /* 0x000fda0003f46110 */
[----:B------:R1:W-:Y:S02]  /*5570*/  @P2 STG.E.64 desc[UR18][R10.64], R6 ;  /* 0x000000060a002986 */ /* 0x0003e4000c101b12 */
.L_x_36:
[----:B------:R-:W-:Y:S05]  /*5580*/  BSYNC.RECONVERGENT B1 ;  /* 0x0000000000017941 */ /* 0x000fea0003800200 */
.L_x_34:
[----:B------:R-:W1:Y:S01]  /*5590*/  LDCU.64 UR16, c[0x0][0x480] ;  /* 0x00009000ff1077ac */ /* 0x000e620008000a00 */
[----:B------:R-:W-:Y:S01]  /*55a0*/  BSSY.RECONVERGENT B1, `(.L_x_49) ;  /* 0x00000f1000017945 */ /* 0x000fe20003800200 */
[----:B------:R-:W-:Y:S01]  /*55b0*/  UISETP.GE.AND UP0, UPT, UR15, UR13, UPT ;  /* 0x0000000d0f00728c */ /* 0x000fe2000bf06270 */
[----:B-12---:R-:W-:-:S04]  /*55c0*/  IADD3 R6, P0, PT, R48, UR16, RZ ;  /* 0x0000001030067c10 */ /* 0x006fc8000ff1e0ff */
[----:B------:R-:W-:-:S04]  /*55d0*/  IADD3.X R7, PT, PT, R49, UR17, RZ, P0, !PT ;  /* 0x0000001131077c10 */ /* 0x000fc800087fe4ff */
[----:B------:R-:W-:Y:S05]  /*55e0*/  BRA.U UP0, `(.L_x_50) ;  /* 0x0000000d00687547 */ /* 0x000fea000b800000 */
[----:B------:R-:W-:Y:S01]  /*55f0*/  IADD3 R8, P0, PT, -R2, R20, RZ ;  /* 0x0000001402087210 */ /* 0x000fe20007f1e1ff */
[----:B------:R-:W-:Y:S04]  /*5600*/  BSSY.RECONVERGENT B0, `(.L_x_51) ;  /* 0x0000028000007945 */ /* 0x000fe80003800200 */
        /* <DEDUP_REMOVED lines=26> */
.L_x_52:
[----:B------:R-:W-:Y:S01]  /*57b0*/  IMAD.MOV.U32 R32, RZ, RZ, R8 ;  /* 0x000000ffff207224 */ /* 0x000fe200078e0008 */
[----:B------:R-:W-:Y:S01]  /*57c0*/  MOV R39, UR4 ;  /* 0x0000000400277c02 */ /* 0x000fe20008000f00 */
[----:B------:R-:W-:Y:S01]  /*57d0*/  IMAD.MOV.U32 R31, RZ, RZ, R9 ;  /* 0x000000ffff1f7224 */ /* 0x000fe200078e0009 */
[----:B------:R-:W-:Y:S02]  /*57e0*/  MOV R38, UR5 ;  /* 0x0000000500267c02 */ /* 0x000fe40008000f00 */
[----:B------:R-:W-:Y:S02]  /*57f0*/  MOV R37, 0x5810 ;  /* 0x0000581000257802 */ /* 0x000fe40000000f00 */
[----:B-----5:R-:W-:Y:S05]  /*5800*/  CALL.REL.NOINC `($__internal_0_$__cuda_sm20_div_u64) ;  /* 0x0000004000607944 */ /* 0x020fea0003c00000 */
[----:B------:R-:W-:-:S04]  /*5810*/  IADD3 R5, P0, PT, RZ, -R31, RZ ;  /* 0x8000001fff057210 */ /* 0x000fc80007f1e0ff */
[----:B------:R-:W-:Y:S01]  /*5820*/  IADD3.X R10, PT, PT, RZ, ~R32, RZ, P0, !PT ;  /* 0x80000020ff0a7210 */ /* 0x000fe200007fe4ff */
[----:B------:R-:W-:-:S04]  /*5830*/  IMAD.WIDE.U32 R8, R5, UR4, R8 ;  /* 0x0000000405087c25 */ /* 0x000fc8000f8e0008 */
[----:B------:R-:W-:-:S04]  /*5840*/  IMAD R10, R10, UR4, RZ ;  /* 0x000000040a0a7c24 */ /* 0x000fc8000f8e02ff */
[----:B------:R-:W-:Y:S01]  /*5850*/  IMAD R10, R5, UR5, R10 ;  /* 0x00000005050a7c24 */ /* 0x000fe2000f8e020a */
[----:B------:R-:W-:-:S04]  /*5860*/  MOV R5, R8 ;  /* 0x0000000800057202 */ /* 0x000fc80000000f00 */
[----:B------:R-:W-:Y:S02]  /*5870*/  IADD3 R9, PT, PT, R10, R9, RZ ;  /* 0x000000090a097210 */ /* 0x000fe40007ffe0ff */
.L_x_53:
[----:B------:R-:W-:Y:S05]  /*5880*/  BSYNC.RECONVERGENT B0 ;  /* 0x0000000000007941 */ /* 0x000fea0003800200 */
.L_x_51:
[----:B------:R-:W1:Y:S01]  /*5890*/  LDCU.64 UR10, c[0x0][0x380] ;  /* 0x00007000ff0a77ac */ /* 0x000e620008000a00 */
        /* <DEDUP_REMOVED lines=8> */
[----:B------:R1:W4:Y:S01]  /*5920*/  @P1 LDG.E.LTC128B.64 R28, desc[UR18][R20.64] ;  /* 0x00000012141c1981 */ /* 0x000322000c1e1b20 */
[----:B------:R-:W-:Y:S01]  /*5930*/  IADD3 R8, P0, PT, R20, UR6, RZ ;  /* 0x0000000614087c10 */ /* 0x000fe2000ff1e0ff */
[----:B------:R-:W-:Y:S03]  /*5940*/  BSSY.RECONVERGENT B0, `(.L_x_54) ;  /* 0x000002a000007945 */ /* 0x000fe60003800200 */
[----:B------:R-:W-:Y:S02]  /*5950*/  IADD3.X R9, PT, PT, R21, UR7, RZ, P0, !PT ;  /* 0x0000000715097c10 */ /* 0x000fe400087fe4ff */
[----:B------:R-:W-:-:S05]  /*5960*/  IADD3 R10, P0, PT, -R2, R8, RZ ;  /* 0x00000008020a7210 */ /* 0x000fca0007f1e1ff */
[----:B------:R-:W-:-:S05]  /*5970*/  IMAD.X R11, R9, 0x1, ~R3, P0 ;  /* 0x00000001090b7824 */ /* 0x000fca00000e0e03 */
[----:B------:R-:W-:-:S04]  /*5980*/  LOP3.LUT R5, R11, UR5, RZ, 0xfc, !PT ;  /* 0x000000050b057c12 */ /* 0x000fc8000f8efcff */
[----:B------:R-:W-:-:S13]  /*5990*/  ISETP.NE.U32.AND P0, PT, R5, RZ, PT ;  /* 0x000000ff0500720c */ /* 0x000fda0003f05070 */
[----:B-1----:R-:W-:Y:S05]  /*59a0*/  @P0 BRA `(.L_x_55) ;  /* 0x0000000000580947 */ /* 0x002fea0003800000 */
        /* <DEDUP_REMOVED lines=22> */
.L_x_55:
[----:B------:R-:W-:Y:S01]  /*5b10*/  IMAD.MOV.U32 R32, RZ, RZ, R10 ;  /* 0x000000ffff207224 */ /* 0x000fe200078e000a */
[----:B------:R-:W-:Y:S01]  /*5b20*/  MOV R39, UR4 ;  /* 0x0000000400277c02 */ /* 0x000fe20008000f00 */
[----:B------:R-:W-:Y:S01]  /*5b30*/  IMAD.MOV.U32 R31, RZ, RZ, R11 ;  /* 0x000000ffff1f7224 */ /* 0x000fe200078e000b */
[----:B------:R-:W-:Y:S02]  /*5b40*/  MOV R38, UR5 ;  /* 0x0000000500267c02 */ /* 0x000fe40008000f00 */
[----:B------:R-:W-:Y:S02]  /*5b50*/  MOV R37, 0x5b70 ;  /* 0x00005b7000257802 */ /* 0x000fe40000000f00 */
[----:B----45:R-:W-:Y:S05]  /*5b60*/  CALL.REL.NOINC `($__internal_0_$__cuda_sm20_div_u64) ;  /* 0x0000003c00887944 */ /* 0x030fea0003c00000 */
[----:B------:R-:W-:-:S04]  /*5b70*/  IADD3 R5, P0, PT, RZ, -R31, RZ ;  /* 0x8000001fff057210 */ /* 0x000fc80007f1e0ff */
[----:B------:R-:W-:Y:S01]  /*5b80*/  IADD3.X R20, PT, PT, RZ, ~R32, RZ, P0, !PT ;  /* 0x80000020ff147210 */ /* 0x000fe200007fe4ff */
[----:B------:R-:W-:-:S04]  /*5b90*/  IMAD.WIDE.U32 R10, R5, UR4, R10 ;  /* 0x00000004050a7c25 */ /* 0x000fc8000f8e000a */
[----:B------:R-:W-:-:S04]  /*5ba0*/  IMAD R20, R20, UR4, RZ ;  /* 0x0000000414147c24 */ /* 0x000fc8000f8e02ff */
[----:B------:R-:W-:Y:S01]  /*5bb0*/  IMAD R20, R5, UR5, R20 ;  /* 0x0000000505147c24 */ /* 0x000fe2000f8e0214 */
[----:B------:R-:W-:-:S04]  /*5bc0*/  MOV R5, R10 ;  /* 0x0000000a00057202 */ /* 0x000fc80000000f00 */
[----:B------:R-:W-:Y:S02]  /*5bd0*/  IADD3 R11, PT, PT, R20, R11, RZ ;  /* 0x0000000b140b7210 */ /* 0x000fe40007ffe0ff */
.L_x_56:
[----:B------:R-:W-:Y:S05]  /*5be0*/  BSYNC.RECONVERGENT B0 ;  /* 0x0000000000007941 */ /* 0x000fea0003800200 */
.L_x_54:
        /* <DEDUP_REMOVED lines=41> */
.L_x_58:
        /* <DEDUP_REMOVED lines=13> */
.L_x_59:
[----:B------:R-:W-:Y:S05]  /*5f50*/  BSYNC.RECONVERGENT B0 ;  /* 0x0000000000007941 */ /* 0x000fea0003800200 */
.L_x_57:
        /* <DEDUP_REMOVED lines=41> */
.L_x_61:
        /* <DEDUP_REMOVED lines=10> */
[----:B------:R-:W-:-:S05]  /*6290*/  IMAD R10, R5, UR5, R10 ;  /* 0x00000005050a7c24 */ /* 0x000fca000f8e020a */
[----:B------:R-:W-:Y:S02]  /*62a0*/  IADD3 R3, PT, PT, R10, R3, RZ ;  /* 0x000000030a037210 */ /* 0x000fe40007ffe0ff */
.L_x_62:
[----:B------:R-:W-:Y:S05]  /*62b0*/  BSYNC.RECONVERGENT B0 ;  /* 0x0000000000007941 */ /* 0x000fea0003800200 */
.L_x_60:
        /* <DEDUP_REMOVED lines=10> */
[----:B------:R-:W-:Y:S05]  /*6360*/  @!P1 BRA `(.L_x_63) ;  /* 0x0000000000509947 */ /* 0x000fea0003800000 */
[----:B------:R1:W4:Y:S01]  /*6370*/  LDG.E.LTC128B.64 R22, desc[UR18][R8.64] ;  /* 0x0000001208167981 */ /* 0x000322000c1e1b20 */
[----:B------:R-:W-:Y:S05]  /*6380*/  BRA `(.L_x_63) ;  /* 0x0000000000487947 */ /* 0x000fea0003800000 */
.L_x_50:
[----:B------:R-:W-:Y:S01]  /*6390*/  VIADD R2, R30, 0x9 ;  /* 0x000000091e027836 */ /* 0x000fe20000000000 */
[----:B------:R-:W-:Y:S01]  /*63a0*/  ISETP.GE.AND P0, PT, R0, UR11, PT ;  /* 0x0000000b00007c0c */ /* 0x000fe2000bf06270 */
[----:B------:R-:W-:Y:S01]  /*63b0*/  VIADD R5, R30, 0xb ;  /* 0x0000000b1e057836 */ /* 0x000fe20000000000 */
[----:B------:R-:W-:Y:S02]  /*63c0*/  IADD3 R10, P1, PT, R20, UR6, RZ ;  /* 0x00000006140a7c10 */ /* 0x000fe4000ff3e0ff */
[----:B------:R-:W-:Y:S01]  /*63d0*/  ISETP.LT.AND P3, PT, R2, UR10, !P0 ;  /* 0x0000000a02007c0c */ /* 0x000fe2000c761270 */
[----:B------:R-:W-:Y:S01]  /*63e0*/  VIADD R2, R30, 0xa ;  /* 0x0000000a1e027836 */ /* 0x000fe20000000000 */
[----:B------:R-:W-:Y:S02]  /*63f0*/  IADD3.X R11, PT, PT, R21, UR7, RZ, P1, !PT ;  /* 0x00000007150b7c10 */ /* 0x000fe40008ffe4ff */
[----:B------:R-:W-:Y:S02]  /*6400*/  ISETP.LT.AND P4, PT, R4, UR10, !P0 ;  /* 0x0000000a04007c0c */ /* 0x000fe4000c781270 */
[----:B------:R-:W-:-:S02]  /*6410*/  IADD3 R8, P1, PT, R10, UR6, RZ ;  /* 0x000000060a087c10 */ /* 0x000fc4000ff3e0ff */
[----:B------:R-:W-:Y:S02]  /*6420*/  ISETP.LT.AND P2, PT, R2, UR10, !P0 ;  /* 0x0000000a02007c0c */ /* 0x000fe4000c741270 */
[----:B------:R-:W-:Y:S02]  /*6430*/  ISETP.LT.AND P0, PT, R5, UR10, !P0 ;  /* 0x0000000a05007c0c */ /* 0x000fe4000c701270 */
[----:B------:R-:W-:Y:S01]  /*6440*/  IADD3.X R9, PT, PT, R11, UR7, RZ, P1, !PT ;  /* 0x000000070b097c10 */ /* 0x000fe20008ffe4ff */
[----:B------:R2:W4:Y:S01]  /*6450*/  @P3 LDG.E.LTC128B.64 R26, desc[UR18][R10.64] ;  /* 0x000000120a1a3981 */ /* 0x000522000c1e1b20 */
[----:B------:R-:W-:-:S03]  /*6460*/  IADD3 R32, P1, PT, R8, UR6, RZ ;  /* 0x0000000608207c10 */ /* 0x000fc6000ff3e0ff */
[----:B------:R2:W4:Y:S01]  /*6470*/  @P4 LDG.E.LTC128B.64 R28, desc[UR18][R20.64] ;  /* 0x00000012141c4981 */ /* 0x000522000c1e1b20 */
[----:B------:R-:W-:-:S03]  /*6480*/  IADD3.X R33, PT, PT, R9, UR7, RZ, P1, !PT ;  /* 0x0000000709217c10 */ /* 0x000fc60008ffe4ff */
[----:B------:R2:W4:Y:S04]  /*6490*/  @P2 LDG.E.LTC128B.64 R24, desc[UR18][R8.64] ;  /* 0x0000001208182981 */ /* 0x000528000c1e1b20 */
[----:B------:R2:W4:Y:S02]  /*64a0*/  @P0 LDG.E.LTC128B.64 R22, desc[UR18][R32.64] ;  /* 0x0000001220160981 */ /* 0x000524000c1e1b20 */
.L_x_63:
[----:B------:R-:W-:Y:S05]  /*64b0*/  BSYNC.RECONVERGENT B1 ;  /* 0x0000000000017941 */ /* 0x000fea0003800200 */
.L_x_49:
[----:B------:R-:W-:Y:S01]  /*64c0*/  BAR.SYNC.DEFER_BLOCKING 0x0 ;  /* 0x0000000000007b1d */ /* 0x000fe20000010000 */
[----:B------:R-:W-:-:S05]  /*64d0*/  UISETP.GE.AND UP0, UPT, UR15, UR13, UPT ;  /* 0x0000000d0f00728c */ /* 0x000fca000bf06270 */
[----:B-----5:R-:W-:Y:S04]  /*64e0*/  STS.128 [R43], R16 ;  /* 0x000000102b007388 */ /* 0x020fe80000000c00 */
[----:B------:R-:W-:Y:S01]  /*64f0*/  STS.128 [R43+0x40], R12 ;  /* 0x0000400c2b007388 */ /* 0x000fe20000000c00 */
[----:B------:R-:W-:Y:S06]  /*6500*/  BAR.SYNC.DEFER_BLOCKING 0x0 ;  /* 0x0000000000007b1d */ /* 0x000fec0000010000 */
[----:B------:R-:W3:Y:S04]  /*6510*/  LDS.64 R2, [R42] ;  /* 0x000000002a027984 */ /* 0x000ee80000000a00 */
[----:B-12---:R-:W1:Y:S04]  /*6520*/  LDS.64 R8, [R42+0x120] ;  /* 0x000120002a087984 */ /* 0x006e680000000a00 */
[----:B------:R-:W2:Y:S04]  /*6530*/  LDS.64 R10, [R42+0x240] ;  /* 0x000240002a0a7984 */ /* 0x000ea80000000a00 */
[----:B------:R-:W2:Y:S01]  /*6540*/  LDS.64 R42, [R42+0x360] ;  /* 0x000360002a2a7984 */ /* 0x000ea20000000a00 */
[----:B---3--:R-:W-:-:S02]  /*6550*/  DMUL R2, R2, R72 ;  /* 0x0000004802027228 */ /* 0x008fc40000000000 */
[-C--:B-1----:R-:W-:Y:S02]  /*6560*/  DMUL R8, R8, R72.reuse ;  /* 0x0000004808087228 */ /* 0x082fe40000000000 */
[----:B--2---:R-:W-:-:S04]  /*6570*/  DMUL R10, R10, R72 ;  /* 0x000000480a0a7228 */ /* 0x004fc80000000000 */
[----:B----4-:R-:W-:Y:S02]  /*6580*/  DFMA R2, R28, R70, R2 ;  /* 0x000000461c02722b */ /* 0x010fe40000000002 */
[----:B------:R-:W-:Y:S02]  /*6590*/  DMUL R72, R42, R72 ;  /* 0x000000482a487228 */ /* 0x000fe40000000000 */
[-C--:B------:R-:W-:Y:S02]  /*65a0*/  DFMA R8, R26, R70.reuse, R8 ;  /* 0x000000461a08722b */ /* 0x080fe40000000008 */
[----:B------:R-:W-:-:S04]  /*65b0*/  DFMA R10, R24, R70, R10 ;  /* 0x00000046180a722b */ /* 0x000fc8000000000a */
[----:B------:R-:W-:Y:S01]  /*65c0*/  DFMA R70, R22, R70, R72 ;  /* 0x000000461646722b */ /* 0x000fe20000000048 */
[----:B------:R-:W-:Y:S10]  /*65d0*/  BRA.U !UP0, `(.L_x_64) ;  /* 0x0000000108507547 */ /* 0x000ff4000b800000 */
[----:B------:R-:W1:Y:S01]  /*65e0*/  LDCU.64 UR4, c[0x0][0x468] ;  /* 0x00008d00ff0477ac */ /* 0x000e620008000a00 */
[----:B------:R-:W-:Y:S01]  /*65f0*/  ISETP.GE.AND P3, PT, R0, UR11, PT ;  /* 0x0000000b00007c0c */ /* 0x000fe2000bf66270 */
[C---:B------:R-:W-:Y:S02]  /*6600*/  VIADD R0, R30.reuse, 0x9 ;  /* 0x000000091e007836 */ /* 0x040fe40000000000 */
[----:B------:R-:W-:Y:S01]  /*6610*/  VIADD R30, R30, 0xa ;  /* 0x0000000a1e1e7836 */ /* 0x000fe20000000000 */
[----:B------:R-:W-:Y:S02]  /*6620*/  ISETP.LT.AND P2, PT, R4, UR10, !P3 ;  /* 0x0000000a04007c0c */ /* 0x000fe4000df41270 */
[----:B------:R-:W-:Y:S02]  /*6630*/  ISETP.LT.AND P1, PT, R0, UR10, !P3 ;  /* 0x0000000a00007c0c */ /* 0x000fe4000df21270 */
[----:B------:R-:W-:Y:S02]  /*6640*/  ISETP.LT.AND P0, PT, R30, UR10, !P3 ;  /* 0x0000000a1e007c0c */ /* 0x000fe4000df01270 */
[----:B------:R-:W-:-:S02]  /*6650*/  ISETP.LT.AND P3, PT, R5, UR10, !P3 ;  /* 0x0000000a05007c0c */ /* 0x000fc4000df61270 */
[----:B-1----:R-:W-:-:S05]  /*6660*/  IADD3 R12, P4, PT, R6, UR4, RZ ;  /* 0x00000004060c7c10 */ /* 0x002fca000ff9e0ff */
[----:B------:R1:W-:Y:S01]  /*6670*/  @P2 STG.E.64 desc[UR18][R6.64], R2 ;  /* 0x0000000206002986 */ /* 0x0003e2000c101b12 */
[----:B------:R-:W-:Y:S02]  /*6680*/  IADD3.X R13, PT, PT, R7, UR5, RZ, P4, !PT ;  /* 0x00000005070d7c10 */ /* 0x000fe4000a7fe4ff */
[----:B------:R-:W-:-:S03]  /*6690*/  IADD3 R14, P4, PT, R12, UR4, RZ ;  /* 0x000000040c0e7c10 */ /* 0x000fc6000ff9e0ff */
[----:B------:R2:W-:Y:S01]  /*66a0*/  @P1 STG.E.64 desc[UR18][R12.64], R8 ;  /* 0x000000080c001986 */ /* 0x0005e2000c101b12 */
[----:B------:R-:W-:-:S05]  /*66b0*/  IADD3.X R15, PT, PT, R13, UR5, RZ, P4, !PT ;  /* 0x000000050d0f7c10 */ /* 0x000fca000a7fe4ff */
[----:B------:R2:W-:Y:S01]  /*66c0*/  @P0 STG.E.64 desc[UR18][R14.64], R10 ;  /* 0x0000000a0e000986 */ /* 0x0005e2000c101b12 */
[----:B-1----:R-:W-:-:S04]  /*66d0*/  IADD3 R2, P0, PT, R14, UR4, RZ ;  /* 0x000000040e027c10 */ /* 0x002fc8000ff1e0ff */
[----:B------:R-:W-:Y:S01]  /*66e0*/  IADD3.X R3, PT, PT, R15, UR5, RZ, P0, !PT ;  /* 0x000000050f037c10 */ /* 0x000fe200087fe4ff */
[----:B------:R-:W-:Y:S08]  /*66f0*/  @!P3 BRA `(.L_x_65) ;  /* 0x00000030004cb947 */ /* 0x000ff00003800000 */
[----:B------:R1:W-:Y:S01]  /*6700*/  STG.E.64 desc[UR18][R2.64], R70 ;  /* 0x0000004602007986 */ /* 0x0003e2000c101b12 */
[----:B------:R-:W-:Y:S05]  /*6710*/  BRA `(.L_x_65) ;  /* 0x0000003000447947 */ /* 0x000fea0003800000 */
.L_x_64:
[----:B------:R-:W1:Y:S01]  /*6720*/  LDCU UR4, c[0x0][0x464] ;  /* 0x00008c80ff0477ac */ /* 0x000e620008000800 */
[----:B------:R-:W-:Y:S01]  /*6730*/  IADD3 R12, P0, PT, R6, -UR8, RZ ;  /* 0x80000008060c7c10 */ /* 0x000fe2000ff1e0ff */
[----:B------:R-:W-:Y:S03]  /*6740*/  BSSY.RECONVERGENT B0, `(.L_x_66) ;  /* 0x000002f000007945 */ /* 0x000fe60003800200 */
[----:B------:R-:W-:Y:S01]  /*6750*/  IADD3.X R13, PT, PT, R7, ~UR9, RZ, P0, !PT ;  /* 0x80000009070d7c10 */ /* 0x000fe200087fe4ff */
        /* <DEDUP_REMOVED lines=28> */
.L_x_67:
[----:B------:R-:W1:Y:S01]  /*6920*/  LDCU.64 UR4, c[0x0][0x460] ;  /* 0x00008c00ff0477ac */ /* 0x000e620008000a00 */
[----:B------:R-:W-:Y:S01]  /*6930*/  IMAD.MOV.U32 R32, RZ, RZ, R12 ;  /* 0x000000ffff207224 */ /* 0x000fe200078e000c */
[----:B------:R-:W-:Y:S02]  /*6940*/  MOV R31, R13 ;  /* 0x0000000d001f7202 */ /* 0x000fe40000000f00 */
[----:B------:R-:W-:Y:S01]  /*6950*/  MOV R37, 0x6990 ;  /* 0x0000699000257802 */ /* 0x000fe20000000f00 */
[----:B-1----:R-:W-:Y:S01]  /*6960*/  IMAD.U32 R39, RZ, RZ, UR4 ;  /* 0x00000004ff277e24 */ /* 0x002fe2000f8e00ff */
[----:B------:R-:W-:Y:S02]  /*6970*/  MOV R38, UR5 ;  /* 0x0000000500267c02 */ /* 0x000fe40008000f00 */
[----:B------:R-:W-:Y:S05]  /*6980*/  CALL.REL.NOINC `($__internal_0_$__cuda_sm20_div_u64) ;  /* 0x0000003000007944 */ /* 0x000fea0003c00000 */
        /* <DEDUP_REMOVED lines=10> */
.L_x_68:
[----:B------:R-:W-:Y:S05]  /*6a30*/  BSYNC.RECONVERGENT B0 ;  /* 0x0000000000007941 */ /* 0x000fea0003800200 */
.L_x_66:
        /* <DEDUP_REMOVED lines=41> */
.L_x_70:
        /* <DEDUP_REMOVED lines=16> */
.L_x_71:
[----:B------:R-:W-:Y:S05]  /*6dd0*/  BSYNC.RECONVERGENT B0 ;  /* 0x0000000000007941 */ /* 0x000fea0003800200 */
.L_x_69:
        /* <DEDUP_REMOVED lines=42> */
.L_x_73:
        /* <DEDUP_REMOVED lines=16> */
.L_x_74:
[----:B------:R-:W-:Y:S05]  /*7180*/  BSYNC.RECONVERGENT B0 ;  /* 0x0000000000007941 */ /* 0x000fea0003800200 */
.L_x_72:
        /* <DEDUP_REMOVED lines=20> */
[----:B------:R-:W2:Y:S01]  /*72d0*/  I2F.U32.RP R8, R14 ;  /* 0x0000000e00087306 */ /* 0x000ea20000209000 */
[----:B------:R-:W-:Y:S01]  /*72e0*/  ISETP.NE.U32.AND P0, PT, R14, RZ, PT ;  /* 0x000000ff0e00720c */ /* 0x000fe20003f05070 */
[----:B-1----:R-:W-:-:S06]  /*72f0*/  IMAD.MOV.U32 R3, RZ, RZ, RZ ;  /* 0x000000ffff037224 */ /* 0x002fcc00078e00ff */
[----:B--2---:R-:W1:Y:S02]  /*7300*/  MUFU.RCP R8, R8 ;  /* 0x0000000800087308 */ /* 0x004e640000001000 */
[----:B-1----:R-:W-:-:S06]  /*7310*/  IADD3 R8, PT, PT, R8, 0xffffffe, RZ ;  /* 0x0ffffffe08087810 */ /* 0x002fcc0007ffe0ff */
[----:B------:R-:W1:Y:S02]  /*7320*/  F2I.FTZ.U32.TRUNC.NTZ R9, R8 ;  /* 0x0000000800097305 */ /* 0x000e64000021f000 */
[----:B-1----:R-:W-:Y:S01]  /*7330*/  IADD3 R2, PT, PT, RZ, -R9, RZ ;  /* 0x80000009ff027210 */ /* 0x002fe20007ffe0ff */
[----:B------:R-:W-:-:S04]  /*7340*/  IMAD.MOV.U32 R8, RZ, RZ, RZ ;  /* 0x000000ffff087224 */ /* 0x000fc800078e00ff */
        /* <DEDUP_REMOVED lines=14> */
.L_x_76:
[----:B------:R-:W2:Y:S01]  /*7430*/  LDCU.64 UR4, c[0x0][0x460] ;  /* 0x00008c00ff0477ac */ /* 0x000ea20008000a00 */
[----:B------:R-:W-:Y:S01]  /*7440*/  IMAD.MOV.U32 R32, RZ, RZ, R6 ;  /* 0x000000ffff207224 */ /* 0x000fe200078e0006 */
[----:B------:R-:W-:Y:S02]  /*7450*/  MOV R31, R7 ;  /* 0x00000007001f7202 */ /* 0x000fe40000000f00 */
[----:B------:R-:W-:Y:S01]  /*7460*/  MOV R37, 0x74a0 ;  /* 0x000074a000257802 */ /* 0x000fe20000000f00 */
[----:B--2---:R-:W-:Y:S01]  /*7470*/  IMAD.U32 R39, RZ, RZ, UR4 ;  /* 0x00000004ff277e24 */ /* 0x004fe2000f8e00ff */
[----:B------:R-:W-:Y:S02]  /*7480*/  MOV R38, UR5 ;  /* 0x0000000500267c02 */ /* 0x000fe40008000f00 */
[----:B-1----:R-:W-:Y:S05]  /*7490*/  CALL.REL.NOINC `($__internal_0_$__cuda_sm20_div_u64) ;  /* 0x00000024003c7944 */ /* 0x002fea0003c00000 */
        /* <DEDUP_REMOVED lines=8> */
.L_x_77:
[----:B------:R-:W-:Y:S05]  /*7520*/  BSYNC.RECONVERGENT B0 ;  /* 0x0000000000007941 */ /* 0x000fea0003800200 */
.L_x_75:
        /* <DEDUP_REMOVED lines=11> */
[----:B------:R3:W-:Y:S01]  /*75e0*/  STG.E.64 desc[UR18][R4.64], R70 ;  /* 0x0000004604007986 */ /* 0x0007e2000c101b12 */
[----:B------:R-:W-:Y:S05]  /*75f0*/  BRA `(.L_x_65) ;  /* 0x00000020008c7947 */ /* 0x000fea0003800000 */
.L_x_18:
[----:B------:R-:W-:Y:S01]  /*7600*/  BAR.SYNC.DEFER_BLOCKING 0x0 ;  /* 0x0000000000007b1d */ /* 0x000fe20000010000 */
[----:B------:R-:W-:-:S05]  /*7610*/  UISETP.GE.AND UP0, UPT, UR15, UR13, UPT ;  /* 0x0000000d0f00728c */ /* 0x000fca000bf06270 */
[----:B------:R-:W-:Y:S01]  /*7620*/  BSSY.RECONVERGENT B1, `(.L_x_78) ;  /* 0x0000111000017945 */ /* 0x000fe20003800200 */
[----:B------:R-:W-:-:S04]  /*7630*/  DEPBAR.LE SB5, 0x2 ;  /* 0x0000d0800000791a */ /* 0x000fc80000000000 */
[----:B------:R-:W-:Y:S04]  /*7640*/  STS.128 [R43], R4 ;  /* 0x000000042b007388 */ /* 0x000fe80000000c00 */
[----:B------:R-:W-:Y:S01]  /*7650*/  STS.128 [R43+0x40], R8 ;  /* 0x000040082b007388 */ /* 0x000fe20000000c00 */
[----:B------:R-:W-:Y:S06]  /*7660*/  BAR.SYNC.DEFER_BLOCKING 0x0 ;  /* 0x0000000000007b1d */ /* 0x000fec0000010000 */
[----:B------:R-:W4:Y:S04]  /*7670*/  LDS.64 R8, [R42] ;  /* 0x000000002a087984 */ /* 0x000f280000000a00 */
[----:B------:R-:W2:Y:S04]  /*7680*/  LDS.64 R6, [R42+0x120] ;  /* 0x000120002a067984 */ /* 0x000ea80000000a00 */
[----:B------:R-:W3:Y:S04]  /*7690*/  LDS.64 R4, [R42+0x240] ;  /* 0x000240002a047984 */ /* 0x000ee80000000a00 */
[----:B------:R-:W1:Y:S01]  /*76a0*/  LDS.64 R2, [R42+0x360] ;  /* 0x000360002a027984 */ /* 0x000e620000000a00 */
[----:B----4-:R-:W-:-:S02]  /*76b0*/  DMUL R8, R8, R72 ;  /* 0x0000004808087228 */ /* 0x010fc40000000000 */
[-C--:B--2---:R-:W-:Y:S02]  /*76c0*/  DMUL R6, R6, R72.reuse ;  /* 0x0000004806067228 */ /* 0x084fe40000000000 */
[-C--:B---3--:R-:W-:Y:S02]  /*76d0*/  DMUL R4, R4, R72.reuse ;  /* 0x0000004804047228 */ /* 0x088fe40000000000 */
[----:B-1----:R-:W-:Y:S01]  /*76e0*/  DMUL R2, R2, R72 ;  /* 0x0000004802027228 */ /* 0x002fe20000000000 */
[----:B------:R-:W-:Y:S10]  /*76f0*/  BRA.U !UP0, `(.L_x_79) ;  /* 0x0000000108607547 */ /* 0x000ff4000b800000 */
[----:B------:R-:W1:Y:S01]  /*7700*/  LDCU.64 UR6, c[0x0][0x380] ;  /* 0x00007000ff0677ac */ /* 0x000e620008000a00 */
        /* <DEDUP_REMOVED lines=9> */
[----:B------:R-:W-:-:S03]  /*77a0*/  IADD3 R10, P2, PT, R20, UR4, RZ ;  /* 0x00000004140a7c10 */ /* 0x000fc6000ff5e0ff */
[----:B------:R-:W-:Y:S01]  /*77b0*/  @P3 IMAD.MOV.U32 R24, RZ, RZ, R48 ;  /* 0x000000ffff183224 */ /* 0x000fe200078e0030 */
[----:B------:R-:W-:Y:S01]  /*77c0*/  IADD3.X R11, PT, PT, R21, UR5, RZ, P2, !PT ;  /* 0x00000005150b7c10 */ /* 0x000fe200097fe4ff */
[----:B------:R-:W-:-:S05]  /*77d0*/  @P3 IMAD.MOV.U32 R25, RZ, RZ, R49 ;  /* 0x000000ffff193224 */ /* 0x000fca00078e0031 */
[----:B------:R-:W-:Y:S04]  /*77e0*/  @P3 STG.E.64 desc[UR18][R24.64], R8 ;  /* 0x0000000818003986 */ /* 0x000fe8000c101b12 */
[----:B------:R-:W-:Y:S04]  /*77f0*/  @P1 STG.E.64 desc[UR18][R20.64], R6 ;  /* 0x0000000614001986 */ /* 0x000fe8000c101b12 */
[----:B------:R1:W-:Y:S02]  /*7800*/  @P0 STG.E.64 desc[UR18][R10.64], R4 ;  /* 0x000000040a000986 */ /* 0x0003e4000c101b12 */
[----:B-1----:R-:W-:-:S05]  /*7810*/  VIADD R4, R30, 0x3 ;  /* 0x000000031e047836 */ /* 0x002fca0000000000 */
[----:B------:R-:W-:Y:S02]  /*7820*/  ISETP.LT.AND P4, PT, R4, UR6, !P4 ;  /* 0x0000000604007c0c */ /* 0x000fe4000e781270 */
[----:B------:R-:W-:-:S04]  /*7830*/  IADD3 R4, P0, PT, R10, UR4, RZ ;  /* 0x000000040a047c10 */ /* 0x000fc8000ff1e0ff */
[----:B------:R-:W-:-:S07]  /*7840*/  IADD3.X R5, PT, PT, R11, UR5, RZ, P0, !PT ;  /* 0x000000050b057c10 */ /* 0x000fce00087fe4ff */
[----:B------:R-:W-:Y:S05]  /*7850*/  @!P4 BRA `(.L_x_80) ;  /* 0x0000000c00b4c947 */ /* 0x000fea0003800000 */
[----:B------:R2:W-:Y:S01]  /*7860*/  STG.E.64 desc[UR18][R4.64], R2 ;  /* 0x0000000204007986 */ /* 0x0005e2000c101b12 */
[----:B------:R-:W-:Y:S05]  /*7870*/  BRA `(.L_x_80) ;  /* 0x0000000c00ac7947 */ /* 0x000fea0003800000 */
.L_x_79:
[----:B------:R-:W-:Y:S01]  /*7880*/  LOP3.LUT R10, R47, R22, RZ, 0xfc, !PT ;  /* 0x000000162f0a7212 */ /* 0x000fe200078efcff */
[----:B------:R-:W-:Y:S03]  /*7890*/  BSSY.RECONVERGENT B0, `(.L_x_81) ;  /* 0x000002c000007945 */ /* 0x000fe60003800200 */
[----:B------:R-:W-:-:S13]  /*78a0*/  ISETP.NE.U32.AND P0, PT, R10, RZ, PT ;  /* 0x000000ff0a00720c */ /* 0x000fda0003f05070 */
[----:B------:R-:W-:Y:S05]  /*78b0*/  @P0 BRA `(.L_x_82) ;  /* 0x0000000000540947 */ /* 0x000fea0003800000 */
[----:B------:R-:W1:Y:S01]  /*78c0*/  I2F.U32.RP R10, R23 ;  /* 0x00000017000a7306 */ /* 0x000e620000209000 */
[----:B------:R-:W-:Y:S02]  /*78d0*/  MOV R20, RZ ;  /* 0x000000ff00147202 */ /* 0x000fe40000000f00 */
[----:B------:R-:W-:-:S05]  /*78e0*/  ISETP.NE.U32.AND P0, PT, R23, RZ, PT ;  /* 0x000000ff1700720c */ /* 0x000fca0003f05070 */
[----:B-1----:R-:W1:Y:S02]  /*78f0*/  MUFU.RCP R10, R10 ;  /* 0x0000000a000a7308 */ /* 0x002e640000001000 */
[----:B-1----:R-:W-:-:S06]  /*7900*/  IADD3 R10, PT, PT, R10, 0xffffffe, RZ ;  /* 0x0ffffffe0a0a7810 */ /* 0x002fcc0007ffe0ff */
[----:B------:R-:W1:Y:S02]  /*7910*/  F2I.FTZ.U32.TRUNC.NTZ R21, R10 ;  /* 0x0000000a00157305 */ /* 0x000e64000021f000 */
[----:B-1----:R-:W-:-:S04]  /*7920*/  IMAD.MOV R10, RZ, RZ, -R21 ;  /* 0x000000ffff0a7224 */ /* 0x002fc800078e0a15 */
[----:B------:R-:W-:-:S04]  /*7930*/  IMAD R10, R10, R23, RZ ;  /* 0x000000170a0a7224 */ /* 0x000fc800078e02ff */
[----:B------:R-:W-:-:S06]  /*7940*/  IMAD.HI.U32 R11, R21, R10, R20 ;  /* 0x0000000a150b7227 */ /* 0x000fcc00078e0014 */
[----:B------:R-:W-:-:S04]  /*7950*/  IMAD.HI.U32 R11, R11, R50, RZ ;  /* 0x000000320b0b7227 */ /* 0x000fc800078e00ff */
[----:B------:R-:W-:-:S04]  /*7960*/  IMAD.MOV R10, RZ, RZ, -R11 ;  /* 0x000000ffff0a7224 */ /* 0x000fc800078e0a0b */
[----:B------:R-:W-:-:S05]  /*7970*/  IMAD R10, R23, R10, R50 ;  /* 0x0000000a170a7224 */ /* 0x000fca00078e0232 */
[----:B------:R-:W-:-:S13]  /*7980*/  ISETP.GE.U32.AND P2, PT, R10, R23, PT ;  /* 0x000000170a00720c */ /* 0x000fda0003f46070 */
[----:B------:R-:W-:Y:S01]  /*7990*/  @P2 IADD3 R10, PT, PT, R10, -R23, RZ ;  /* 0x800000170a0a2210 */ /* 0x000fe20007ffe0ff */
[----:B------:R-:W-:-:S03]  /*79a0*/  @P2 VIADD R11, R11, 0x1 ;  /* 0x000000010b0b2836 */ /* 0x000fc60000000000 */
[----:B------:R-:W-:-:S13]  /*79b0*/  ISETP.GE.U32.AND P1, PT, R10, R23, PT ;  /* 0x000000170a00720c */ /* 0x000fda0003f26070 */
[----:B------:R-:W-:Y:S02]  /*79c0*/  @P1 IADD3 R11, PT, PT, R11, 0x1, RZ ;  /* 0x000000010b0b1810 */ /* 0x000fe40007ffe0ff */
[----:B------:R-:W-:-:S04]  /*79d0*/  @!P0 LOP3.LUT R11, RZ, R23, RZ, 0x33, !PT ;  /* 0x00000017ff0b8212 */ /* 0x000fc800078e33ff */
[----:B------:R-:W-:-:S05]  /*79e0*/  IADD3 R10, PT, PT, -R11, RZ, RZ ;  /* 0x000000ff0b0a7210 */ /* 0x000fca0007ffe1ff */
[----:B------:R-:W-:Y:S01]  /*79f0*/  IMAD R50, R23, R10, R50 ;  /* 0x0000000a17327224 */ /* 0x000fe200078e0232 */
[----:B------:R-:W-:Y:S05]  /*7a00*/  BRA `(.L_x_83) ;  /* 0x0000000000507947 */ /* 0x000fea0003800000 */
.L_x_82:
        /* <DEDUP_REMOVED lines=8> */
[----:B------:R-:W-:Y:S01]  /*7a90*/  IADD3 R10, P0, PT, RZ, -R31, RZ ;  /* 0x8000001fff0a7210 */ /* 0x000fe20007f1e0ff */
[----:B------:R-:W-:Y:S01]  /*7aa0*/  IMAD.MOV.U32 R20, RZ, RZ, R50 ;  /* 0x000000ffff147224 */ /* 0x000fe200078e0032 */
[----:B------:R-:W-:Y:S02]  /*7ab0*/  MOV R21, R47 ;  /* 0x0000002f00157202 */ /* 0x000fe40000000f00 */
[----:B------:R-:W-:Y:S01]  /*7ac0*/  IADD3.X R11, PT, PT, RZ, ~R32, RZ, P0, !PT ;  /* 0x80000020ff0b7210 */ /* 0x000fe200007fe4ff */
[----:B-1----:R-:W-:Y:S01]  /*7ad0*/  IMAD.U32 R23, RZ, RZ, UR4 ;  /* 0x00000004ff177e24 */ /* 0x002fe2000f8e00ff */
[----:B------:R-:W-:-:S03]  /*7ae0*/  MOV R22, UR5 ;  /* 0x0000000500167c02 */ /* 0x000fc60008000f00 */
[-C--:B------:R-:W-:Y:S02]  /*7af0*/  IMAD R11, R11, R23.reuse, RZ ;  /* 0x000000170b0b7224 */ /* 0x080fe400078e02ff */
[----:B------:R-:W-:-:S04]  /*7b00*/  IMAD.WIDE.U32 R20, R10, R23, R20 ;  /* 0x000000170a147225 */ /* 0x000fc800078e0014 */
[----:B------:R-:W-:Y:S01]  /*7b10*/  IMAD R10, R10, R22, R11 ;  /* 0x000000160a0a7224 */ /* 0x000fe200078e020b */
[----:B------:R-:W-:Y:S01]  /*7b20*/  MOV R50, R20 ;  /* 0x0000001400327202 */ /* 0x000fe20000000f00 */
[----:B------:R-:W-:-:S03]  /*7b30*/  IMAD.MOV.U32 R11, RZ, RZ, R31 ;  /* 0x000000ffff0b7224 */ /* 0x000fc600078e001f */
[----:B------:R-:W-:Y:S02]  /*7b40*/  IADD3 R20, PT, PT, R21, R10, RZ ;  /* 0x0000000a15147210 */ /* 0x000fe40007ffe0ff */
.L_x_83:
[----:B------:R-:W-:Y:S05]  /*7b50*/  BSYNC.RECONVERGENT B0 ;  /* 0x0000000000007941 */ /* 0x000fea0003800200 */
.L_x_81:
        /* <DEDUP_REMOVED lines=16> */
[----:B------:R-:W-:-:S05]  /*7c60*/  @P2 IMAD.MOV.U32 R25, RZ, RZ, R49 ;  /* 0x000000ffff192224 */ /* 0x000fca00078e0031 */
[----:B------:R1:W-:Y:S02]  /*7c70*/  @P2 STG.E.64 desc[UR18][R24.64], R8 ;  /* 0x0000000818002986 */ /* 0x0003e4000c101b12 */
        /* <DEDUP_REMOVED lines=25> */
.L_x_85:
        /* <DEDUP_REMOVED lines=16> */
.L_x_86:
[----:B------:R-:W-:Y:S05]  /*7f10*/  BSYNC.RECONVERGENT B0 ;  /* 0x0000000000007941 */ /* 0x000fea0003800200 */
.L_x_84:
        /* <DEDUP_REMOVED lines=42> */
.L_x_88:
        /* <DEDUP_REMOVED lines=16> */
.L_x_89:
[----:B------:R-:W-:Y:S05]  /*82c0*/  BSYNC.RECONVERGENT B0 ;  /* 0x0000000000007941 */ /* 0x000fea0003800200 */
.L_x_87:
        /* <DEDUP_REMOVED lines=42> */
.L_x_91:
        /* <DEDUP_REMOVED lines=16> */
.L_x_92:
[----:B------:R-:W-:Y:S05]  /*8670*/  BSYNC.RECONVERGENT B0 ;  /* 0x0000000000007941 */ /* 0x000fea0003800200 */
.L_x_90:
        /* <DEDUP_REMOVED lines=11> */
.L_x_80:
[----:B------:R-:W-:Y:S05]  /*8730*/  BSYNC.RECONVERGENT B1 ;  /* 0x0000000000017941 */ /* 0x000fea0003800200 */
.L_x_78:
[----:B------:R-:W-:Y:S01]  /*8740*/  BAR.SYNC.DEFER_BLOCKING 0x0 ;  /* 0x0000000000007b1d */ /* 0x000fe20000010000 */
[----:B------:R-:W-:Y:S01]  /*8750*/  UISETP.GE.AND UP0, UPT, UR15, UR13, UPT ;  /* 0x0000000d0f00728c */ /* 0x000fe2000bf06270 */
[----:B-12---:R-:W-:-:S04]  /*8760*/  VIADD R2, R30, 0x8 ;  /* 0x000000081e027836 */ /* 0x006fc80000000000 */
[----:B------:R-:W1:Y:S01]  /*8770*/  LDCU.64 UR4, c[0x0][0x480] ;  /* 0x00009000ff0477ac */ /* 0x000e620008000a00 */
[----:B-----5:R-:W-:Y:S01]  /*8780*/  STS.128 [R43], R16 ;  /* 0x000000102b007388 */ /* 0x020fe20000000c00 */
[----:B-1----:R-:W-:-:S03]  /*8790*/  IADD3 R10, P0, PT, R48, UR4, RZ ;  /* 0x00000004300a7c10 */ /* 0x002fc6000ff1e0ff */
[----:B------:R-:W-:Y:S01]  /*87a0*/  STS.128 [R43+0x40], R12 ;  /* 0x0000400c2b007388 */ /* 0x000fe20000000c00 */
[----:B------:R-:W-:Y:S01]  /*87b0*/  IADD3.X R11, PT, PT, R49, UR5, RZ, P0, !PT ;  /* 0x00000005310b7c10 */ /* 0x000fe200087fe4ff */
[----:B------:R-:W-:Y:S06]  /*87c0*/  BAR.SYNC.DEFER_BLOCKING 0x0 ;  /* 0x0000000000007b1d */ /* 0x000fec0000010000 */
[----:B------:R-:W1:Y:S04]  /*87d0*/  LDS.64 R8, [R42] ;  /* 0x000000002a087984 */ /* 0x000e680000000a00 */
[----:B------:R-:W2:Y:S04]  /*87e0*/  LDS.64 R6, [R42+0x120] ;  /* 0x000120002a067984 */ /* 0x000ea80000000a00 */
[----:B------:R-:W3:Y:S04]  /*87f0*/  LDS.64 R4, [R42+0x240] ;  /* 0x000240002a047984 */ /* 0x000ee80000000a00 */
[----:B------:R-:W4:Y:S01]  /*8800*/  LDS.64 R42, [R42+0x360] ;  /* 0x000360002a2a7984 */ /* 0x000f220000000a00 */
[----:B-1----:R-:W-:-:S02]  /*8810*/  DMUL R8, R8, R72 ;  /* 0x0000004808087228 */ /* 0x002fc40000000000 */
[-C--:B--2---:R-:W-:Y:S02]  /*8820*/  DMUL R6, R6, R72.reuse ;  /* 0x0000004806067228 */ /* 0x084fe40000000000 */
[-C--:B---3--:R-:W-:Y:S02]  /*8830*/  DMUL R4, R4, R72.reuse ;  /* 0x0000004804047228 */ /* 0x088fe40000000000 */
[----:B----4-:R-:W-:Y:S01]  /*8840*/  DMUL R72, R42, R72 ;  /* 0x000000482a487228 */ /* 0x010fe20000000000 */
[----:B------:R-:W-:Y:S10]  /*8850*/  BRA.U !UP0, `(.L_x_93) ;  /* 0x0000000108547547 */ /* 0x000ff4000b800000 */
[----:B------:R-:W1:Y:S01]  /*8860*/  LDCU.64 UR4, c[0x0][0x468] ;  /* 0x00008d00ff0477ac */ /* 0x000e620008000a00 */
[----:B------:R-:W-:Y:S01]  /*8870*/  ISETP.GE.AND P3, PT, R0, UR7, PT ;  /* 0x0000000700007c0c */ /* 0x000fe2000bf66270 */
[----:B------:R-:W-:-:S03]  /*8880*/  VIADD R0, R30, 0x9 ;  /* 0x000000091e007836 */ /* 0x000fc60000000000 */
[----:B------:R-:W-:Y:S01]  /*8890*/  ISETP.LT.AND P2, PT, R2, UR6, !P3 ;  /* 0x0000000602007c0c */ /* 0x000fe2000df41270 */
[----:B------:R-:W-:Y:S01]  /*88a0*/  VIADD R2, R30, 0xa ;  /* 0x0000000a1e027836 */ /* 0x000fe20000000000 */
[----:B------:R-:W-:Y:S01]  /*88b0*/  ISETP.LT.AND P1, PT, R0, UR6, !P3 ;  /* 0x0000000600007c0c */ /* 0x000fe2000df21270 */
[----:B------:R-:W-:-:S03]  /*88c0*/  VIADD R30, R30, 0xb ;  /* 0x0000000b1e1e7836 */ /* 0x000fc60000000000 */
[----:B------:R-:W-:Y:S02]  /*88d0*/  ISETP.LT.AND P0, PT, R2, UR6, !P3 ;  /* 0x0000000602007c0c */ /* 0x000fe4000df01270 */
[----:B------:R-:W-:Y:S02]  /*88e0*/  ISETP.LT.AND P3, PT, R30, UR6, !P3 ;  /* 0x000000061e007c0c */ /* 0x000fe4000df61270 */
[----:B-1----:R-:W-:-:S03]  /*88f0*/  IADD3 R12, P4, PT, R10, UR4, RZ ;  /* 0x000000040a0c7c10 */ /* 0x002fc6000ff9e0ff */
[----:B------:R-:W-:Y:S01]  /*8900*/  @P2 STG.E.64 desc[UR18][R10.64], R8 ;  /* 0x000000080a002986 */ /* 0x000fe2000c101b12 */
[----:B------:R-:W-:Y:S02]  /*8910*/  IADD3.X R13, PT, PT, R11, UR5, RZ, P4, !PT ;  /* 0x000000050b0d7c10 */ /* 0x000fe4000a7fe4ff */
[----:B------:R-:W-:-:S03]  /*8920*/  IADD3 R2, P4, PT, R12, UR4, RZ ;  /* 0x000000040c027c10 */ /* 0x000fc6000ff9e0ff */
[----:B------:R-:W-:Y:S01]  /*8930*/  @P1 STG.E.64 desc[UR18][R12.64], R6 ;  /* 0x000000060c001986 */ /* 0x000fe2000c101b12 */
[----:B------:R-:W-:-:S05]  /*8940*/  IADD3.X R3, PT, PT, R13, UR5, RZ, P4, !PT ;  /* 0x000000050d037c10 */ /* 0x000fca000a7fe4ff */
[----:B------:R1:W-:Y:S02]  /*8950*/  @P0 STG.E.64 desc[UR18][R2.64], R4 ;  /* 0x0000000402000986 */ /* 0x0003e4000c101b12 */
[----:B-1----:R-:W-:-:S04]  /*8960*/  IADD3 R2, P0, PT, R2, UR4, RZ ;  /* 0x0000000402027c10 */ /* 0x002fc8000ff1e0ff */
[----:B------:R-:W-:Y:S01]  /*8970*/  IADD3.X R3, PT, PT, R3, UR5, RZ, P0, !PT ;  /* 0x0000000503037c10 */ /* 0x000fe200087fe4ff */
[----:B------:R-:W-:Y:S08]  /*8980*/  @!P3 BRA `(.L_x_65) ;  /* 0x0000000c00a8b947 */ /* 0x000ff00003800000 */
[----:B------:R2:W-:Y:S01]  /*8990*/  STG.E.64 desc[UR18][R2.64], R72 ;  /* 0x0000004802007986 */ /* 0x0005e2000c101b12 */
[----:B------:R-:W-:Y:S05]  /*89a0*/  BRA `(.L_x_65) ;  /* 0x0000000c00a07947 */ /* 0x000fea0003800000 */
.L_x_93:
[----:B------:R-:W-:Y:S01]  /*89b0*/  IADD3 R12, P0, PT, R10, -UR8, RZ ;  /* 0x800000080a0c7c10 */ /* 0x000fe2000ff1e0ff */
[----:B------:R-:W-:Y:S03]  /*89c0*/  BSSY.RECONVERGENT B0, `(.L_x_94) ;  /* 0x000002c000007945 */ /* 0x000fe60003800200 */
[----:B------:R-:W-:-:S04]  /*89d0*/  IADD3.X R13, PT, PT, R11, ~UR9, RZ, P0, !PT ;  /* 0x800000090b0d7c10 */ /* 0x000fc800087fe4ff */
[----:B------:R-:W-:-:S04]  /*89e0*/  LOP3.LUT R3, R13, R22, RZ, 0xfc, !PT ;  /* 0x000000160d037212 */ /* 0x000fc800078efcff */
        /* <DEDUP_REMOVED lines=24> */
.L_x_95:
        /* <DEDUP_REMOVED lines=17> */
.L_x_96:
[----:B------:R-:W-:Y:S05]  /*8c80*/  BSYNC.RECONVERGENT B0 ;  /* 0x0000000000007941 */ /* 0x000fea0003800200 */
.L_x_94:
        /* <DEDUP_REMOVED lines=41> */
.L_x_98:
        /* <DEDUP_REMOVED lines=16> */
.L_x_99:
[----:B------:R-:W-:Y:S05]  /*9020*/  BSYNC.RECONVERGENT B0 ;  /* 0x0000000000007941 */ /* 0x000fea0003800200 */
.L_x_97:
        /* <DEDUP_REMOVED lines=42> */
.L_x_101:
        /* <DEDUP_REMOVED lines=16> */
.L_x_102:
[----:B------:R-:W-:Y:S05]  /*93d0*/  BSYNC.RECONVERGENT B0 ;  /* 0x0000000000007941 */ /* 0x000fea0003800200 */
.L_x_100:
        /* <DEDUP_REMOVED lines=21> */
[----:B------:R-:W-:Y:S01]  /*9530*/  ISETP.NE.U32.AND P0, PT, R23, RZ, PT ;  /* 0x000000ff1700720c */ /* 0x000fe20003f05070 */
[----:B------:R-:W-:-:S06]  /*9540*/  IMAD.MOV.U32 R5, RZ, RZ, RZ ;  /* 0x000000ffff057224 */ /* 0x000fcc00078e00ff */
[----:B-1----:R-:W1:Y:S02]  /*9550*/  MUFU.RCP R8, R8 ;  /* 0x0000000800087308 */ /* 0x002e640000001000 */
        /* <DEDUP_REMOVED lines=18> */
.L_x_104:
        /* <DEDUP_REMOVED lines=15> */
.L_x_105:
[----:B------:R-:W-:Y:S05]  /*9770*/  BSYNC.RECONVERGENT B0 ;  /* 0x0000000000007941 */ /* 0x000fea0003800200 */
.L_x_103:
        /* <DEDUP_REMOVED lines=11> */
.L_x_65:
[----:B------:R-:W-:Y:S05]  /*9830*/  BSYNC.RECONVERGENT B2 ;  /* 0x0000000000027941 */ /* 0x000fea0003800200 */
.L_x_17:
[----:B------:R-:W-:-:S13]  /*9840*/  PLOP3.LUT P0, PT, PT, PT, UP1, 0x40, 0x4 ;  /* 0x000000000004781c */ /* 0x000fda0003f0e818 */
[----:B------:R-:W-:Y:S05]  /*9850*/  @P0 EXIT ;  /* 0x000000000000094d */ /* 0x000fea0003800000 */
[----:B------:R-:W-:Y:S01]  /*9860*/  BAR.SYNC.DEFER_BLOCKING 0x0 ;  /* 0x0000000000007b1d */ /* 0x000fe20000010000 */
[----:B------:R-:W-:Y:S01]  /*9870*/  ISETP.NE.AND P0, PT, R54, RZ, PT ;  /* 0x000000ff3600720c */ /* 0x000fe20003f05270 */
[----:B------:R-:W-:-:S04]  /*9880*/  UIADD3 UR5, UPT, UPT, UR12, 0x1, URZ ;  /* 0x000000010c057890 */ /* 0x000fc8000fffe0ff */
[----:B------:R-:W4:Y:S02]  /*9890*/  LDCU UR4, c[0x0][0x394] ;  /* 0x00007280ff0477ac */ /* 0x000f240008000800 */
[----:B----4-:R-:W-:-:S04]  /*98a0*/  UISETP.NE.AND UP0, UPT, UR5, UR4, UPT ;  /* 0x000000040500728c */ /* 0x010fc8000bf05270 */
[----:B------:R-:W-:Y:S02]  /*98b0*/  USEL UR5, UR5, URZ, UP0 ;  /* 0x000000ff05057287 */ /* 0x000fe40008000000 */
[----:B------:R-:W-:Y:S10]  /*98c0*/  @P0 EXIT ;  /* 0x000000000000094d */ /* 0x000ff40003800000 */
[----:B------:R-:W-:Y:S02]  /*98d0*/  MOV R0, UR5 ;  /* 0x0000000500007c02 */ /* 0x000fe40008000f00 */
[----:B-12---:R-:W-:Y:S02]  /*98e0*/  MOV R2, UR20 ;  /* 0x0000001400027c02 */ /* 0x006fe40008000f00 */
[----:B------:R-:W-:Y:S01]  /*98f0*/  MOV R3, UR21 ;  /* 0x0000001500037c02 */ /* 0x000fe20008000f00 */
[----:B------:R-:W-:Y:S01]  /*9900*/  @!PT LDS RZ, [RZ] ;  /* 0x00000000fffff984 */ /* 0x000fe20000000800 */
[----:B------:R-:W-:Y:S01]  /*9910*/  @!PT LDS RZ, [RZ] ;  /* 0x00000000fffff984 */ /* 0x000fe20000000800 */
[----:B------:R-:W-:Y:S01]  /*9920*/  @!PT LDS RZ, [RZ] ;  /* 0x00000000fffff984 */ /* 0x000fe20000000800 */
[----:B------:R-:W-:Y:S01]  /*9930*/  @!PT LDS RZ, [RZ] ;  /* 0x00000000fffff984 */ /* 0x000fe20000000800 */
[----:B------:R-:W-:Y:S06]  /*9940*/  MEMBAR.ALL.GPU ;  /* 0x0000000000007992 */ /* 0x000fec000000a000 */
[----:B------:R-:W-:-:S00]  /*9950*/  ERRBAR ;  /* 0x00000000000079ab */ /* 0x000fc00000000000 */
[----:B------:R-:W-:Y:S06]  /*9960*/  CGAERRBAR ;  /* 0x00000000000075ab */ /* 0x000fec0000000000 */
[----:B------:R-:W-:Y:S01]  /*9970*/  STG.E.STRONG.GPU desc[UR18][R2.64], R0 ;  /* 0x0000000002007986 */ /* 0x000fe2000c10f912 */
[----:B------:R-:W-:Y:S05]  /*9980*/  EXIT ;  /* 0x000000000000794d */ /* 0x000fea0003800000 */
        .weak           $__internal_0_$__cuda_sm20_div_u64
        .type           $__internal_0_$__cuda_sm20_div_u64,@function
        .size           $__internal_0_$__cuda_sm20_div_u64,(.L_x_107 - $__internal_0_$__cuda_sm20_div_u64)
$__internal_0_$__cuda_sm20_div_u64:
[----:B------:R-:W-:Y:S01]  /*9990*/  IMAD.MOV.U32 R34, RZ, RZ, R39 ;  /* 0x000000ffff227224 */ /* 0x000fe200078e0027 */
[----:B------:R-:W-:-:S04]  /*99a0*/  MOV R35, R38 ;  /* 0x0000002600237202 */ /* 0x000fc80000000f00 */
[----:B------:R-:W1:Y:S08]  /*99b0*/  I2F.U64.RP R33, R34 ;  /* 0x0000002200217312 */ /* 0x000e700000309000 */
[----:B-1----:R-:W1:Y:S02]  /*99c0*/  MUFU.RCP R33, R33 ;  /* 0x0000002100217308 */ /* 0x002e640000001000 */
[----:B-1----:R-:W-:-:S06]  /*99d0*/  VIADD R33, R33, 0x1ffffffe ;  /* 0x1ffffffe21217836 */ /* 0x002fcc0000000000 */
[----:B------:R-:W1:Y:S02]  /*99e0*/  F2I.U64.TRUNC R56, R33 ;  /* 0x0000002100387311 */ /* 0x000e64000020d800 */
[----:B-1----:R-:W-:-:S04]  /*99f0*/  IMAD.WIDE.U32 R40, R56, R39, RZ ;  /* 0x0000002738287225 */ /* 0x002fc800078e00ff */
[C---:B------:R-:W-:Y:S01]  /*9a00*/  IMAD R34, R56.reuse, R38, R41 ;  /* 0x0000002638227224 */ /* 0x040fe200078e0229 */
[----:B------:R-:W-:Y:S01]  /*9a10*/  IADD3 R35, P1, PT, RZ, -R40, RZ ;  /* 0x80000028ff237210 */ /* 0x000fe20007f3e0ff */
[----:B------:R-:W-:Y:S02]  /*9a20*/  IMAD.MOV.U32 R41, RZ, RZ, R56 ;  /* 0x000000ffff297224 */ /* 0x000fe400078e0038 */
[----:B------:R-:W-:Y:S02]  /*9a30*/  IMAD R34, R57, R39, R34 ;  /* 0x0000002739227224 */ /* 0x000fe400078e0222 */
[----:B------:R-:W-:-:S03]  /*9a40*/  IMAD.HI.U32 R40, R56, R35, RZ ;  /* 0x0000002338287227 */ /* 0x000fc600078e00ff */
[----:B------:R-:W-:-:S05]  /*9a50*/  IADD3.X R34, PT, PT, RZ, ~R34, RZ, P1, !PT ;  /* 0x80000022ff227210 */ /* 0x000fca0000ffe4ff */
[----:B------:R-:W-:-:S04]  /*9a60*/  IMAD.WIDE.U32 R40, P3, R56, R34, R40 ;  /* 0x0000002238287225 */ /* 0x000fc80007860028 */
[C---:B------:R-:W-:Y:S02]  /*9a70*/  IMAD R33, R57.reuse, R34, RZ ;  /* 0x0000002239217224 */ /* 0x040fe400078e02ff */
[----:B------:R-:W-:-:S04]  /*9a80*/  IMAD.HI.U32 R35, P2, R57, R35, R40 ;  /* 0x0000002339237227 */ /* 0x000fc80007840028 */
[----:B------:R-:W-:Y:S01]  /*9a90*/  IMAD.HI.U32 R34, R57, R34, RZ ;  /* 0x0000002239227227 */ /* 0x000fe200078e00ff */
[----:B------:R-:W-:-:S04]  /*9aa0*/  IADD3 R41, P1, PT, R33, R35, RZ ;  /* 0x0000002321297210 */ /* 0x000fc80007f3e0ff */
[----:B------:R-:W-:Y:S01]  /*9ab0*/  IADD3.X R34, PT, PT, R34, R57, RZ, P3, !PT ;  /* 0x0000003922227210 */ /* 0x000fe20001ffe4ff */
[----:B------:R-:W-:-:S03]  /*9ac0*/  IMAD.WIDE.U32 R56, R41, R39, RZ ;  /* 0x0000002729387225 */ /* 0x000fc600078e00ff */
[----:B------:R-:W-:Y:S01]  /*9ad0*/  IADD3.X R36, PT, PT, RZ, RZ, R34, P1, P2 ;  /* 0x000000ffff247210 */ /* 0x000fe20000fe4422 */
[----:B------:R-:W-:Y:S01]  /*9ae0*/  IMAD R34, R41, R38, R57 ;  /* 0x0000002629227224 */ /* 0x000fe200078e0239 */
[----:B------:R-:W-:-:S03]  /*9af0*/  IADD3 R35, P1, PT, RZ, -R56, RZ ;  /* 0x80000038ff237210 */ /* 0x000fc60007f3e0ff */
[----:B------:R-:W-:Y:S02]  /*9b00*/  IMAD R34, R36, R39, R34 ;  /* 0x0000002724227224 */ /* 0x000fe400078e0222 */
[----:B------:R-:W-:-:S04]  /*9b10*/  IMAD.HI.U32 R40, R41, R35, RZ ;  /* 0x0000002329287227 */ /* 0x000fc800078e00ff */
[----:B------:R-:W-:-:S04]  /*9b20*/  IMAD.X R34, RZ, RZ, ~R34, P1 ;  /* 0x000000ffff227224 */ /* 0x000fc800008e0e22 */
[----:B------:R-:W-:-:S04]  /*9b30*/  IMAD.WIDE.U32 R40, P3, R41, R34, R40 ;  /* 0x0000002229287225 */ /* 0x000fc80007860028 */
[C---:B------:R-:W-:Y:S02]  /*9b40*/  IMAD R33, R36.reuse, R34, RZ ;  /* 0x0000002224217224 */ /* 0x040fe400078e02ff */
[----:B------:R-:W-:-:S04]  /*9b50*/  IMAD.HI.U32 R35, P2, R36, R35, R40 ;  /* 0x0000002324237227 */ /* 0x000fc80007840028 */
[----:B------:R-:W-:Y:S01]  /*9b60*/  IMAD.HI.U32 R34, R36, R34, RZ ;  /* 0x0000002224227227 */ /* 0x000fe200078e00ff */
[----:B------:R-:W-:-:S03]  /*9b70*/  IADD3 R35, P1, PT, R33, R35, RZ ;  /* 0x0000002321237210 */ /* 0x000fc60007f3e0ff */
[----:B------:R-:W-:Y:S01]  /*9b80*/  IMAD.MOV.U32 R41, RZ, RZ, RZ ;  /* 0x000000ffff297224 */ /* 0x000fe200078e00ff */
[----:B------:R-:W-:Y:S01]  /*9b90*/  IADD3.X R33, PT, PT, R34, R36, RZ, P3, !PT ;  /* 0x0000002422217210 */ /* 0x000fe20001ffe4ff */
[----:B------:R-:W-:-:S03]  /*9ba0*/  IMAD.HI.U32 R40, R35, R32, RZ ;  /* 0x0000002023287227 */ /* 0x000fc600078e00ff */
[----:B------:R-:W-:Y:S01]  /*9bb0*/  IADD3.X R33, PT, PT, RZ, RZ, R33, P1, P2 ;  /* 0x000000ffff217210 */ /* 0x000fe20000fe4421 */
[----:B------:R-:W-:-:S04]  /*9bc0*/  IMAD.WIDE.U32 R34, R35, R31, R40 ;  /* 0x0000001f23227225 */ /* 0x000fc800078e0028 */
[C---:B------:R-:W-:Y:S02]  /*9bd0*/  IMAD R41, R33.reuse, R31, RZ ;  /* 0x0000001f21297224 */ /* 0x040fe400078e02ff */
[----:B------:R-:W-:-:S04]  /*9be0*/  IMAD.HI.U32 R34, P2, R33, R32, R34 ;  /* 0x0000002021227227 */ /* 0x000fc80007840022 */
[----:B------:R-:W-:Y:S01]  /*9bf0*/  IMAD.HI.U32 R33, R33, R31, RZ ;  /* 0x0000001f21217227 */ /* 0x000fe200078e00ff */
[----:B------:R-:W-:-:S04]  /*9c00*/  IADD3 R41, P1, PT, R41, R34, RZ ;  /* 0x0000002229297210 */ /* 0x000fc80007f3e0ff */
[----:B------:R-:W-:Y:S01]  /*9c10*/  IADD3.X R33, PT, PT, R33, RZ, RZ, P2, !PT ;  /* 0x000000ff21217210 */ /* 0x000fe200017fe4ff */
[----:B------:R-:W-:-:S04]  /*9c20*/  IMAD.WIDE.U32 R34, R41, R39, RZ ;  /* 0x0000002729227225 */ /* 0x000fc800078e00ff */
[----:B------:R-:W-:Y:S01]  /*9c30*/  IMAD.X R40, RZ, RZ, R33, P1 ;  /* 0x000000ffff287224 */ /* 0x000fe200008e0621 */
[----:B------:R-:W-:Y:S01]  /*9c40*/  IADD3 R32, P1, PT, -R34, R32, RZ ;  /* 0x0000002022207210 */ /* 0x000fe20007f3e1ff */
[----:B------:R-:W-:-:S03]  /*9c50*/  IMAD R33, R41, R38, R35 ;  /* 0x0000002629217224 */ /* 0x000fc600078e0223 */
[-C--:B------:R-:W-:Y:S01]  /*9c60*/  ISETP.GE.U32.AND P3, PT, R32, R39.reuse, PT ;  /* 0x000000272000720c */ /* 0x080fe20003f66070 */
[----:B------:R-:W-:Y:S01]  /*9c70*/  IMAD R33, R40, R39, R33 ;  /* 0x0000002728217224 */ /* 0x000fe200078e0221 */
[----:B------:R-:W-:-:S04]  /*9c80*/  IADD3 R34, P2, PT, -R39, R32, RZ ;  /* 0x0000002027227210 */ /* 0x000fc80007f5e1ff */
[----:B------:R-:W-:Y:S02]  /*9c90*/  IADD3.X R31, PT, PT, ~R33, R31, RZ, P1, !PT ;  /* 0x0000001f211f7210 */ /* 0x000fe40000ffe5ff */
[----:B------:R-:W-:Y:S02]  /*9ca0*/  IADD3 R36, P1, PT, R41, 0x1, RZ ;  /* 0x0000000129247810 */ /* 0x000fe40007f3e0ff */
[C---:B------:R-:W-:Y:S01]  /*9cb0*/  ISETP.GE.U32.AND.EX P3, PT, R31.reuse, R38, PT, P3 ;  /* 0x000000261f00720c */ /* 0x040fe20003f66130 */
[----:B------:R-:W-:Y:S01]  /*9cc0*/  IMAD.X R33, R31, 0x1, ~R38, P2 ;  /* 0x000000011f217824 */ /* 0x000fe200010e0e26 */
[----:B------:R-:W-:Y:S02]  /*9cd0*/  IADD3.X R35, PT, PT, RZ, R40, RZ, P1, !PT ;  /* 0x00000028ff237210 */ /* 0x000fe40000ffe4ff */
[----:B------:R-:W-:Y:S02]  /*9ce0*/  SEL R36, R36, R41, P3 ;  /* 0x0000002924247207 */ /* 0x000fe40001800000 */
[----:B------:R-:W-:-:S02]  /*9cf0*/  SEL R34, R34, R32, P3 ;  /* 0x0000002022227207 */ /* 0x000fc40001800000 */
[----:B------:R-:W-:Y:S02]  /*9d00*/  SEL R33, R33, R31, P3 ;  /* 0x0000001f21217207 */ /* 0x000fe40001800000 */
[----:B------:R-:W-:Y:S02]  /*9d10*/  SEL R35, R35, R40, P3 ;  /* 0x0000002823237207 */ /* 0x000fe40001800000 */
[----:B------:R-:W-:Y:S02]  /*9d20*/  IADD3 R31, P2, PT, R36, 0x1, RZ ;  /* 0x00000001241f7810 */ /* 0x000fe40007f5e0ff */
[----:B------:R-:W-:Y:S02]  /*9d30*/  ISETP.GE.U32.AND P3, PT, R34, R39, PT ;  /* 0x000000272200720c */ /* 0x000fe40003f66070 */
[----:B------:R-:W-:Y:S01]  /*9d40*/  ISETP.NE.U32.AND P1, PT, R39, RZ, PT ;  /* 0x000000ff2700720c */ /* 0x000fe20003f25070 */
[----:B------:R-:W-:Y:S01]  /*9d50*/  IMAD.X R32, RZ, RZ, R35, P2 ;  /* 0x000000ffff207224 */ /* 0x000fe200010e0623 */
[----:B------:R-:W-:-:S02]  /*9d60*/  ISETP.GE.U32.AND.EX P3, PT, R33, R38, PT, P3 ;  /* 0x000000262100720c */ /* 0x000fc40003f66130 */
[----:B------:R-:W-:Y:S02]  /*9d70*/  MOV R34, R37 ;  /* 0x0000002500227202 */ /* 0x000fe40000000f00 */
[----:B------:R-:W-:Y:S01]  /*9d80*/  SEL R32, R32, R35, P3 ;  /* 0x0000002320207207 */ /* 0x000fe20001800000 */
[----:B------:R-:W-:Y:S01]  /*9d90*/  IMAD.MOV.U32 R35, RZ, RZ, 0x0 ;  /* 0x00000000ff237424 */ /* 0x000fe200078e00ff */
[----:B------:R-:W-:Y:S02]  /*9da0*/  ISETP.NE.AND.EX P1, PT, R38, RZ, PT, P1 ;  /* 0x000000ff2600720c */ /* 0x000fe40003f25310 */
[----:B------:R-:W-:Y:S02]  /*9db0*/  SEL R31, R31, R36, P3 ;  /* 0x000000241f1f7207 */ /* 0x000fe40001800000 */
[----:B------:R-:W-:Y:S02]  /*9dc0*/  SEL R32, R32, 0xffffffff, P1 ;  /* 0xffffffff20207807 */ /* 0x000fe40000800000 */
[----:B------:R-:W-:Y:S01]  /*9dd0*/  SEL R31, R31, 0xffffffff, P1 ;  /* 0xffffffff1f1f7807 */ /* 0x000fe20000800000 */
[----:B------:R-:W-:Y:S06]  /*9de0*/  RET.REL.NODEC R34 `(_ZN7cutlass6KernelINS_4gemm6kernel15Rank2KUniversalINS1_11threadblock13MmaMultistageINS1_9GemmShapeILi32ELi32ELi16EEENS_9transform11threadblock28PredicatedTileAccessIteratorINS_11MatrixShapeILi32ELi16EEEdNS_6layout11ColumnMajorELi1ENS8_31PitchLinearWarpStripedThreadMapINS_16PitchLinearShapeILi32ELi16EEELi128ENSG_ILi16ELi2EEELi1EEENS_5ArrayIdLi1ELb1EEELb0ENSD_9NoPermuteEEENS9_25RegularTileAccessIteratorISC_dNSD_43ColumnMajorTensorOpMultiplicandCongruous64bELi1ESJ_Li8EEELNS_4arch14CacheOperation4KindE0ENSA_INSB_ILi16ELi32EEEdNSD_8RowMajorELi0ESJ_SL_Lb0ESM_EENSO_ISU_dNSD_40RowMajorTensorOpMultiplicandCongruous64bELi0ESJ_Li8EEELST_0EdSV_NS4_9MmaPolicyINS1_4warp11MmaTensorOpINS6_ILi16ELi16ELi16EEEdSP_dSX_dSV_NS10_17MmaTensorOpPolicyINSR_3MmaINS6_ILi8ELi8ELi4EEELi32EdSV_dSE_dSV_NSR_13OpMultiplyAddEEENSB_ILi1ELi1EEEEELi1ELb0EbEENSB_ILi0ELi0EEES1B_Li1EEELi3ELNS1_23SharedMemoryClearOptionE0EbEES1E_NS_8epilogue11threadblock8EpilogueIS7_S1A_Li1ENS1G_27PredicatedTileIteratorBlas3INS1G_26OutputTileOptimalThreadMapINS1G_15OutputTileShapeILi32ELi8ELi2ELi1ELi1EEENS1K_ILi1ELi2ELi1ELi1ELi2EEELi128ELi1ELi64EEEdLNS_8BlasModeE1EEENS1F_4warp24FragmentIteratorTensorOpIS12_S15_dNSK_IdLi2ELb1EEESV_EENS1Q_20TileIteratorTensorOpIS12_S15_dSV_EENS1G_18SharedLoadIteratorINS1N_18CompactedThreadMapEdLi8EEENS1F_6thread17LinearCombinationIdLi1EddLNS1Z_9ScaleType4KindE0ELNS_15FloatRoundStyleE2EdEENSB_ILi0ELi4EEELi1ELi1EEENS4_30GemmIdentityThreadblockSwizzleILi1EEELNS_8FillModeE1ELS1O_1EEEEEvNT_6ParamsE) ;  /* 0xffffff6022847950 */ /* 0x000fec0003c3ffff */
.L_x_106:
[----:B------:R-:W-:-:S00]  /*9df0*/  BRA `(.L_x_106) ;  /* 0xfffffffc00fc7947 */ /* 0x000fc0000383ffff */
[----:B------:R-:W-:-:S00]  /*9e00*/  NOP ;  /* 0x0000000000007918 */ /* 0x000fc00000000000 */
[----:B------:R-:W-:-:S00]  /*9e10*/  NOP ;  /* 0x0000000000007918 */ /* 0x000fc00000000000 */
[----:B------:R-:W-:-:S00]  /*9e20*/  NOP ;  /* 0x0000000000007918 */ /* 0x000fc00000000000 */
[----:B------:R-:W-:-:S00]  /*9e30*/  NOP ;  /* 0x0000000000007918 */ /* 0x000fc00000000000 */
[----:B------:R-:W-:-:S00]  /*9e40*/  NOP ;  /* 0x0000000000007918 */ /* 0x000fc00000000000 */
[----:B------:R-:W-:-:S00]  /*9e50*/  NOP ;  /* 0x0000000000007918 */ /* 0x000fc00000000000 */
[----:B------:R-:W-:-:S00]  /*9e60*/  NOP ;  /* 0x0000000000007918 */ /* 0x000fc00000000000 */
[----:B------:R-:W-:-:S00]  /*9e70*/  NOP ;  /* 0x0000000000007918 */ /* 0x000fc00000000000 */
.L_x_107:


//--------------------- .nv.shared._ZN7cutlass6KernelINS_4gemm6kernel15Rank2KUniversalINS1_11threadblock13MmaMultistageINS1_9GemmShapeILi32ELi32ELi16EEENS_9transform11threadblock28PredicatedTileAccessIteratorINS_11MatrixShapeILi32ELi16EEEdNS_6layout11ColumnMajorELi1ENS8_31PitchLinearWarpStripedThreadMapINS_16PitchLinearShapeILi32ELi16EEELi128ENSG_ILi16ELi2EEELi1EEENS_5ArrayIdLi1ELb1EEELb0ENSD_9NoPermuteEEENS9_25RegularTileAccessIteratorISC_dNSD_43ColumnMajorTensorOpMultiplicandCongruous64bELi1ESJ_Li8EEELNS_4arch14CacheOperation4KindE0ENSA_INSB_ILi16ELi32EEEdNSD_8RowMajorELi0ESJ_SL_Lb0ESM_EENSO_ISU_dNSD_40RowMajorTensorOpMultiplicandCongruous64bELi0ESJ_Li8EEELST_0EdSV_NS4_9MmaPolicyINS1_4warp11MmaTensorOpINS6_ILi16ELi16ELi16EEEdSP_dSX_dSV_NS10_17MmaTensorOpPolicyINSR_3MmaINS6_ILi8ELi8ELi4EEELi32EdSV_dSE_dSV_NSR_13OpMultiplyAddEEENSB_ILi1ELi1EEEEELi1ELb0EbEENSB_ILi0ELi0EEES1B_Li1EEELi3ELNS1_23SharedMemoryClearOptionE0EbEES1E_NS_8epilogue11threadblock8EpilogueIS7_S1A_Li1ENS1G_27PredicatedTileIteratorBlas3INS1G_26OutputTileOptimalThreadMapINS1G_15OutputTileShapeILi32ELi8ELi2ELi1ELi1EEENS1K_ILi1ELi2ELi1ELi1ELi2EEELi128ELi1ELi64EEEdLNS_8BlasModeE1EEENS1F_4warp24FragmentIteratorTensorOpIS12_S15_dNSK_IdLi2ELb1EEESV_EENS1Q_20TileIteratorTensorOpIS12_S15_dSV_EENS1G_18SharedLoadIteratorINS1N_18CompactedThreadMapEdLi8EEENS1F_6thread17LinearCombinationIdLi1EddLNS1Z_9ScaleType4KindE0ELNS_15FloatRoundStyleE2EdEENSB_ILi0ELi4EEELi1ELi1EEENS4_30GemmIdentityThreadblockSwizzleILi1EEELNS_8FillModeE1ELS1O_1EEEEEvNT_6ParamsE --------------------------
	.section	.nv.shared._ZN7cutlass6KernelINS_4gemm6kernel15Rank2KUniversalINS1_11threadblock13MmaMultistageINS1_9GemmShapeILi32ELi32ELi16EEENS_9transform11threadblock28PredicatedTileAccessIteratorINS_11MatrixShapeILi32ELi16EEEdNS_6layout11ColumnMajorELi1ENS8_31PitchLinearWarpStripedThreadMapINS_16PitchLinearShapeILi32ELi16EEELi128ENSG_ILi16ELi2EEELi1EEENS_5ArrayIdLi1ELb1EEELb0ENSD_9NoPermuteEEENS9_25RegularTileAccessIteratorISC_dNSD_43ColumnMajorTensorOpMultiplicandCongruous64bELi1ESJ_Li8EEELNS_4arch14CacheOperation4KindE0ENSA_INSB_ILi16ELi32EEEdNSD_8RowMajorELi0ESJ_SL_Lb0ESM_EENSO_ISU_dNSD_40RowMajorTensorOpMultiplicandCongruous64bELi0ESJ_Li8EEELST_0EdSV_NS4_9MmaPolicyINS1_4warp11MmaTensorOpINS6_ILi16ELi16ELi16EEEdSP_dSX_dSV_NS10_17MmaTensorOpPolicyINSR_3MmaINS6_ILi8ELi8ELi4EEELi32EdSV_dSE_dSV_NSR_13OpMultiplyAddEEENSB_ILi1ELi1EEEEELi1ELb0EbEENSB_ILi0ELi0EEES1B_Li1EEELi3ELNS1_23SharedMemoryClearOptionE0EbEES1E_NS_8epilogue11threadblock8EpilogueIS7_S1A_Li1ENS1G_27PredicatedTileIteratorBlas3INS1G_26OutputTileOptimalThreadMapINS1G_15OutputTileShapeILi32ELi8ELi2ELi1ELi1EEENS1K_ILi1ELi2ELi1ELi1ELi2EEELi128ELi1ELi64EEEdLNS_8BlasModeE1EEENS1F_4warp24FragmentIteratorTensorOpIS12_S15_dNSK_IdLi2ELb1EEESV_EENS1Q_20TileIteratorTensorOpIS12_S15_dSV_EENS1G_18SharedLoadIteratorINS1N_18CompactedThreadMapEdLi8EEENS1F_6thread17LinearCombinationIdLi1EddLNS1Z_9ScaleType4KindE0ELNS_15FloatRoundStyleE2EdEENSB_ILi0ELi4EEELi1ELi1EEENS4_30GemmIdentityThreadblockSwizzleILi1EEELNS_8FillModeE1ELS1O_1EEEEEvNT_6ParamsE,"aw",@nobits
	.sectionflags	@""
	.align	16
	.zero		1024


//--------------------- .nv.shared.reserved.0     --------------------------
	.section	.nv.shared.reserved.0,"aw",@nobits
	.weak		__nv_reservedSMEM_offset_0_alias
	.size		__nv_reservedSMEM_offset_0_alias, 0, 64
	.other		__nv_reservedSMEM_offset_0_alias,@"STO_CUDA_RESERVED_SHARED STV_DEFAULT"
__nv_reservedSMEM_offset_0_alias:
	.zero		0
	.zero		64


//--------------------- .nv.global                --------------------------
	.section	.nv.global,"aw",@nobits
.nv.global:
	.type		_ZN39_INTERNAL_45ef1d02_4_k_cu_8606f039_27804cute1_E,@object
	.size		_ZN39_INTERNAL_45ef1d02_4_k_cu_8606f039_27804cute1_E,(_ZN39_INTERNAL_45ef1d02_4_k_cu_8606f039_27804cuda3std3__45__cpo6cbeginE - _ZN39_INTERNAL_45ef1d02_4_k_cu_8606f039_27804cute1_E)
_ZN39_INTERNAL_45ef1d02_4_k_cu_8606f039_27804cute1_E:
	.zero		1
	.type		_ZN39_INTERNAL_45ef1d02_4_k_cu_8606f039_27804cuda3std3__45__cpo6cbeginE,@object
	.size		_ZN39_INTERNAL_45ef1d02_4_k_cu_8606f039_27804cuda3std3__45__cpo6cbeginE,(_ZN39_INTERNAL_45ef1d02_4_k_cu_8606f039_27804cuda3std3__48in_placeE - _ZN39_INTERNAL_45ef1d02_4_k_cu_8606f039_27804cuda3std3__45__cpo6cbeginE)
_ZN39_INTERNAL_45ef1d02_4_k_cu_8606f039_27804cuda3std3__45__cpo6cbeginE:
	.zero		1
	.type		_ZN39_INTERNAL_45ef1d02_4_k_cu_8606f039_27804cuda3std3__48in_placeE,@object
	.size		_ZN39_INTERNAL_45ef1d02_4_k_cu_8606f039_27804cuda3std3__48in_placeE,(_ZN39_INTERNAL_45ef1d02_4_k_cu_8606f039_27804cuda3std6ranges3__45__cpo9iter_moveE - _ZN39_INTERNAL_45ef1d02_4_k_cu_8606f039_27804cuda3std3__48in_placeE)
_ZN39_INTERNAL_45ef1d02_4_k_cu_8606f039_27804cuda3std3__48in_placeE:
	.zero		1
	.type		_ZN39_INTERNAL_45ef1d02_4_k_cu_8606f039_27804cuda3std6ranges3__45__cpo9iter_moveE,@object
	.size		_ZN39_INTERNAL_45ef1d02_4_k_cu_8606f039_27804cuda3std6ranges3__45__cpo9iter_moveE,(_ZN39_INTERNAL_45ef1d02_4_k_cu_8606f039_27804cuda3std3__45__cpo5beginE - _ZN39_INTERNAL_45ef1d02_4_k_cu_8606f039_27804cuda3std6ranges3__45__cpo9iter_moveE)
_ZN39_INTERNAL_45ef1d02_4_k_cu_8606f039_27804cuda3std6ranges3__45__cpo9iter_moveE:
	.zero		1
	.type		_ZN39_INTERNAL_45ef1d02_4_k_cu_8606f039_27804cuda3std3__45__cpo5beginE,@object
	.size		_ZN39_INTERNAL_45ef1d02_4_k_cu_8606f039_27804cuda3std3__45__cpo5beginE,(_ZN39_INTERNAL_45ef1d02_4_k_cu_8606f039_27804cuda3std3__441_GLOBAL__N__45ef1d02_4_k_cu_8606f039_27806ignoreE - _ZN39_INTERNAL_45ef1d02_4_k_cu_8606f039_27804cuda3std3__45__cpo5beginE)
_ZN39_INTERNAL_45ef1d02_4_k_cu_8606f039_27804cuda3std3__45__cpo5beginE:
	.zero		1
	.type		_ZN39_INTERNAL_45ef1d02_4_k_cu_8606f039_27804cuda3std3__441_GLOBAL__N__45ef1d02_4_k_cu_8606f039_27806ignoreE,@object
	.size		_ZN39_INTERNAL_45ef1d02_4_k_cu_8606f039_27804cuda3std3__441_GLOBAL__N__45ef1d02_4_k_cu_8606f039_27806ignoreE,(_ZN39_INTERNAL_45ef1d02_4_k_cu_8606f039_27804cute7productE - _ZN39_INTERNAL_45ef1d02_4_k_cu_8606f039_27804cuda3std3__441_GLOBAL__N__45ef1d02_4_k_cu_8606f039_27806ignoreE)
_ZN39_INTERNAL_45ef1d02_4_k_cu_8606f039_27804cuda3std3__441_GLOBAL__N__45ef1d02_4_k_cu_8606f039_27806ignoreE:
	.zero		1
	.type		_ZN39_INTERNAL_45ef1d02_4_k_cu_8606f039_27804cute7productE,@object
	.size		_ZN39_INTERNAL_45ef1d02_4_k_cu_8606f039_27804cute7productE,(_ZN39_INTERNAL_45ef1d02_4_k_cu_8606f039_27804cuda3std3__45__cpo3endE - _ZN39_INTERNAL_45ef1d02_4_k_cu_8606f039_27804cute7productE)
_ZN39_INTERNAL_45ef1d02_4_k_cu_8606f039_27804cute7productE:
	.zero		1
	.type		_ZN39_INTERNAL_45ef1d02_4_k_cu_8606f039_27804cuda3std3__45__cpo3endE,@object
	.size		_ZN39_INTERNAL_45ef1d02_4_k_cu_8606f039_27804cuda3std3__45__cpo3endE,(_ZN39_INTERNAL_45ef1d02_4_k_cu_8606f039_27804cuda3std3__419piecewise_constructE - _ZN39_INTERNAL_45ef1d02_4_k_cu_8606f039_27804cuda3std3__45__cpo3endE)
_ZN39_INTERNAL_45ef1d02_4_k_cu_8606f039_27804cuda3std3__45__cpo3endE:
	.zero		1
	.type		_ZN39_INTERNAL_45ef1d02_4_k_cu_8606f039_27804cuda3std3__419piecewise_constructE,@object
	.size		_ZN39_INTERNAL_45ef1d02_4_k_cu_8606f039_27804cuda3std3__419piecewise_constructE,(_ZN39_INTERNAL_45ef1d02_4_k_cu_8606f039_27804cuda3std3__45__cpo4cendE - _ZN39_INTERNAL_45ef1d02_4_k_cu_8606f039_27804cuda3std3__419piecewise_constructE)
_ZN39_INTERNAL_45ef1d02_4_k_cu_8606f039_27804cuda3std3__419piecewise_constructE:
	.zero		1
	.type		_ZN39_INTERNAL_45ef1d02_4_k_cu_8606f039_27804cuda3std3__45__cpo4cendE,@object
	.size		_ZN39_INTERNAL_45ef1d02_4_k_cu_8606f039_27804cuda3std3__45__cpo4cendE,(_ZN39_INTERNAL_45ef1d02_4_k_cu_8606f039_27804cuda3std6ranges3__45__cpo4swapE - _ZN39_INTERNAL_45ef1d02_4_k_cu_8606f039_27804cuda3std3__45__cpo4cendE)
_ZN39_INTERNAL_45ef1d02_4_k_cu_8606f039_27804cuda3std3__45__cpo4cendE:
	.zero		1
	.type		_ZN39_INTERNAL_45ef1d02_4_k_cu_8606f039_27804cuda3std6ranges3__45__cpo4swapE,@object
	.size		_ZN39_INTERNAL_45ef1d02_4_k_cu_8606f039_27804cuda3std6ranges3__45__cpo4swapE,(.L_7 - _ZN39_INTERNAL_45ef1d02_4_k_cu_8606f039_27804cuda3std6ranges3__45__cpo4swapE)
_ZN39_INTERNAL_45ef1d02_4_k_cu_8606f039_27804cuda3std6ranges3__45__cpo4swapE:
	.zero		1
.L_7:


//--------------------- .nv.constant0._ZN7cutlass6KernelINS_4gemm6kernel15Rank2KUniversalINS1_11threadblock13MmaMultistageINS1_9GemmShapeILi32ELi32ELi16EEENS_9transform11threadblock28PredicatedTileAccessIteratorINS_11MatrixShapeILi32ELi16EEEdNS_6layout11ColumnMajorELi1ENS8_31PitchLinearWarpStripedThreadMapINS_16PitchLinearShapeILi32ELi16EEELi128ENSG_ILi16ELi2EEELi1EEENS_5ArrayIdLi1ELb1EEELb0ENSD_9NoPermuteEEENS9_25RegularTileAccessIteratorISC_dNSD_43ColumnMajorTensorOpMultiplicandCongruous64bELi1ESJ_Li8EEELNS_4arch14CacheOperation4KindE0ENSA_INSB_ILi16ELi32EEEdNSD_8RowMajorELi0ESJ_SL_Lb0ESM_EENSO_ISU_dNSD_40RowMajorTensorOpMultiplicandCongruous64bELi0ESJ_Li8EEELST_0EdSV_NS4_9MmaPolicyINS1_4warp11MmaTensorOpINS6_ILi16ELi16ELi16EEEdSP_dSX_dSV_NS10_17MmaTensorOpPolicyINSR_3MmaINS6_ILi8ELi8ELi4EEELi32EdSV_dSE_dSV_NSR_13OpMultiplyAddEEENSB_ILi1ELi1EEEEELi1ELb0EbEENSB_ILi0ELi0EEES1B_Li1EEELi3ELNS1_23SharedMemoryClearOptionE0EbEES1E_NS_8epilogue11threadblock8EpilogueIS7_S1A_Li1ENS1G_27PredicatedTileIteratorBlas3INS1G_26OutputTileOptimalThreadMapINS1G_15OutputTileShapeILi32ELi8ELi2ELi1ELi1EEENS1K_ILi1ELi2ELi1ELi1ELi2EEELi128ELi1ELi64EEEdLNS_8BlasModeE1EEENS1F_4warp24FragmentIteratorTensorOpIS12_S15_dNSK_IdLi2ELb1EEESV_EENS1Q_20TileIteratorTensorOpIS12_S15_dSV_EENS1G_18SharedLoadIteratorINS1N_18CompactedThreadMapEdLi8EEENS1F_6thread17LinearCombinationIdLi1EddLNS1Z_9ScaleType4KindE0ELNS_15FloatRoundStyleE2EdEENSB_ILi0ELi4EEELi1ELi1EEENS4_30GemmIdentityThreadblockSwizzleILi1EEELNS_8FillModeE1ELS1O_1EEEEEvNT_6ParamsE --------------------------
	.section	.nv.constant0._ZN7cutlass6KernelINS_4gemm6kernel15Rank2KUniversalINS1_11threadblock13MmaMultistageINS1_9GemmShapeILi32ELi32ELi16EEENS_9transform11threadblock28PredicatedTileAccessIteratorINS_11MatrixShapeILi32ELi16EEEdNS_6layout11ColumnMajorELi1ENS8_31PitchLinearWarpStripedThreadMapINS_16PitchLinearShapeILi32ELi16EEELi128ENSG_ILi16ELi2EEELi1EEENS_5ArrayIdLi1ELb1EEELb0ENSD_9NoPermuteEEENS9_25RegularTileAccessIteratorISC_dNSD_43ColumnMajorTensorOpMultiplicandCongruous64bELi1ESJ_Li8EEELNS_4arch14CacheOperation4KindE0ENSA_INSB_ILi16ELi32EEEdNSD_8RowMajorELi0ESJ_SL_Lb0ESM_EENSO_ISU_dNSD_40RowMajorTensorOpMultiplicandCongruous64bELi0ESJ_Li8EEELST_0EdSV_NS4_9MmaPolicyINS1_4warp11MmaTensorOpINS6_ILi16ELi16ELi16EEEdSP_dSX_dSV_NS10_17MmaTensorOpPolicyINSR_3MmaINS6_ILi8ELi8ELi4EEELi32EdSV_dSE_dSV_NSR_13OpMultiplyAddEEENSB_ILi1ELi1EEEEELi1ELb0EbEENSB_ILi0ELi0EEES1B_Li1EEELi3ELNS1_23SharedMemoryClearOptionE0EbEES1E_NS_8epilogue11threadblock8EpilogueIS7_S1A_Li1ENS1G_27PredicatedTileIteratorBlas3INS1G_26OutputTileOptimalThreadMapINS1G_15OutputTileShapeILi32ELi8ELi2ELi1ELi1EEENS1K_ILi1ELi2ELi1ELi1ELi2EEELi128ELi1ELi64EEEdLNS_8BlasModeE1EEENS1F_4warp24FragmentIteratorTensorOpIS12_S15_dNSK_IdLi2ELb1EEESV_EENS1Q_20TileIteratorTensorOpIS12_S15_dSV_EENS1G_18SharedLoadIteratorINS1N_18CompactedThreadMapEdLi8EEENS1F_6thread17LinearCombinationIdLi1EddLNS1Z_9ScaleType4KindE0ELNS_15FloatRoundStyleE2EdEENSB_ILi0ELi4EEELi1ELi1EEENS4_30GemmIdentityThreadblockSwizzleILi1EEELNS_8FillModeE1ELS1O_1EEEEEvNT_6ParamsE,"a",@progbits
	.sectionflags	@""
	.align	4
.nv.constant0._ZN7cutlass6KernelINS_4gemm6kernel15Rank2KUniversalINS1_11threadblock13MmaMultistageINS1_9GemmShapeILi32ELi32ELi16EEENS_9transform11threadblock28PredicatedTileAccessIteratorINS_11MatrixShapeILi32ELi16EEEdNS_6layout11ColumnMajorELi1ENS8_31PitchLinearWarpStripedThreadMapINS_16PitchLinearShapeILi32ELi16EEELi128ENSG_ILi16ELi2EEELi1EEENS_5ArrayIdLi1ELb1EEELb0ENSD_9NoPermuteEEENS9_25RegularTileAccessIteratorISC_dNSD_43ColumnMajorTensorOpMultiplicandCongruous64bELi1ESJ_Li8EEELNS_4arch14CacheOperation4KindE0ENSA_INSB_ILi16ELi32EEEdNSD_8RowMajorELi0ESJ_SL_Lb0ESM_EENSO_ISU_dNSD_40RowMajorTensorOpMultiplicandCongruous64bELi0ESJ_Li8EEELST_0EdSV_NS4_9MmaPolicyINS1_4warp11MmaTensorOpINS6_ILi16ELi16ELi16EEEdSP_dSX_dSV_NS10_17MmaTensorOpPolicyINSR_3MmaINS6_ILi8ELi8ELi4EEELi32EdSV_dSE_dSV_NSR_13OpMultiplyAddEEENSB_ILi1ELi1EEEEELi1ELb0EbEENSB_ILi0ELi0EEES1B_Li1EEELi3ELNS1_23SharedMemoryClearOptionE0EbEES1E_NS_8epilogue11threadblock8EpilogueIS7_S1A_Li1ENS1G_27PredicatedTileIteratorBlas3INS1G_26OutputTileOptimalThreadMapINS1G_15OutputTileShapeILi32ELi8ELi2ELi1ELi1EEENS1K_ILi1ELi2ELi1ELi1ELi2EEELi128ELi1ELi64EEEdLNS_8BlasModeE1EEENS1F_4warp24FragmentIteratorTensorOpIS12_S15_dNSK_IdLi2ELb1EEESV_EENS1Q_20TileIteratorTensorOpIS12_S15_dSV_EENS1G_18SharedLoadIteratorINS1N_18CompactedThreadMapEdLi8EEENS1F_6thread17LinearCombinationIdLi1EddLNS1Z_9ScaleType4KindE0ELNS_15FloatRoundStyleE2EdEENSB_ILi0ELi4EEELi1ELi1EEENS4_30GemmIdentityThreadblockSwizzleILi1EEELNS_8FillModeE1ELS1O_1EEEEEvNT_6ParamsE:
	.zero		1328


//--------------------- SYMBOLS --------------------------

	.type		.nv.reservedSmem.offset0,@object
	.size		.nv.reservedSmem.offset0,0x4
	.type		.nv.reservedSmem.cap,@object
	.size		.nv.reservedSmem.cap,0x4
